// auto-generated by cutlass_sweep.gemm — config: {"arch": "sm_90", "cluster_m": 1, "cluster_n": 1, "dtype": "bf16", "dtype_b": "bf16", "layout": "nt", "stages": 0, "tile_k": 64, "tile_m": 384, "tile_n": 16}
#include "cutlass/cutlass.h"
#include "cutlass/gemm/collective/collective_builder.hpp"
#include "cutlass/gemm/device/gemm_universal_adapter.h"
#include "cutlass/gemm/kernel/gemm_universal.hpp"
#include "cutlass/epilogue/collective/collective_builder.hpp"

using ElemA = cutlass::bfloat16_t;
using ElemB = cutlass::bfloat16_t;
using ElemCD = cutlass::bfloat16_t;
using Acc  = float;
using TileShape    = cute::Shape<cute::_384, cute::_16, cute::_64>;
using ClusterShape = cute::Shape<cute::_1, cute::_1, cute::_1>;

using CollectiveEpilogue = typename cutlass::epilogue::collective::CollectiveBuilder<
    cutlass::arch::Sm90, cutlass::arch::OpClassTensorOp,
    TileShape, ClusterShape,
    cutlass::epilogue::collective::EpilogueTileAuto,
    Acc, Acc,
    ElemCD, cutlass::layout::RowMajor, 128 / cutlass::sizeof_bits<ElemCD>::value,
    ElemCD, cutlass::layout::RowMajor, 128 / cutlass::sizeof_bits<ElemCD>::value,
    cutlass::epilogue::collective::EpilogueScheduleAuto
  >::CollectiveOp;

using CollectiveMainloop = typename cutlass::gemm::collective::CollectiveBuilder<
    cutlass::arch::Sm90, cutlass::arch::OpClassTensorOp,
    ElemA, cutlass::layout::RowMajor, 128 / cutlass::sizeof_bits<ElemA>::value,
    ElemB, cutlass::layout::ColumnMajor, 128 / cutlass::sizeof_bits<ElemB>::value,
    Acc,
    TileShape, ClusterShape,
    cutlass::gemm::collective::StageCountAutoCarveout<static_cast<int>(sizeof(typename CollectiveEpilogue::SharedStorage))>,
    cutlass::gemm::collective::KernelScheduleAuto
  >::CollectiveOp;

using GemmKernel = cutlass::gemm::kernel::GemmUniversal<
    cute::Shape<int,int,int,int>,
    CollectiveMainloop,
    CollectiveEpilogue
>;
using Gemm = cutlass::gemm::device::GemmUniversalAdapter<GemmKernel>;

// Force the device kernel symbol into the cubin without needing a host main.
auto* _anchor = &cutlass::device_kernel<GemmKernel>;


// ===== COMPILED SASS (sm_90a) =====

	.target	sm_90a

	.elftype	@"ET_EXEC"


//--------------------- .note.nv.tkinfo           --------------------------
	.section	.note.nv.tkinfo,"",@"SHT_NOTE"
	.sectionflags	@"SHF_NOTE_NV_TKINFO"
	.tkinfo
        /*0018*/ 	.word	0x00000002
        /*0030*/ 	.string	""
        /*0030*/ 	.string	"ptxas"
        /*0030*/ 	.string	"Cuda compilation tools, release 13.0, V13.0.88"
        /*0030*/ 	.string	"Build cuda_13.0.r13.0/compiler.36424714_0"
        /*0030*/ 	.string	"-arch sm_90a -m 64 "



//--------------------- .note.nv.cuinfo           --------------------------
	.section	.note.nv.cuinfo,"",@"SHT_NOTE"
	.sectionflags	@"SHF_NOTE_NV_CUINFO"
        /*0018*/ 	.short	0x0002
        /*001a*/ 	.short	0x005a
        /*001c*/ 	.short	0x0082
	.zero		2


//--------------------- .nv.info                  --------------------------
	.section	.nv.info,"",@"SHT_CUDA_INFO"
	.align	4


	//----- nvinfo : EIATTR_REGCOUNT
	.align		4
        /*0000*/ 	.byte	0x04, 0x2f
        /*0002*/ 	.short	(.L_15 - .L_14)
	.align		4
.L_14:
        /*0004*/ 	.word	index@(_ZN7cutlass13device_kernelINS_4gemm6kernel13GemmUniversalIN4cute5tupleIJiiiiEEENS1_10collective13CollectiveMmaINS1_34MainloopSm90TmaGmmaWarpSpecializedILi4ENS5_IJNS4_1CILi1EEESB_SB_EEENS1_35KernelTmaWarpSpecializedCooperativeEEENS5_IJNSA_ILi384EEENSA_ILi16EEENSA_ILi64EEEEEENS_10bfloat16_tENS5_IJlSB_lEEESJ_SK_NS4_8TiledMMAINS4_8MMA_AtomIJNS4_4SM904GMMA27MMA_64x16x16_F32BF16BF16_SSILNSO_5MajorE0ELSQ_0ELNSO_7ScaleInE1ELSR_1EEEEEENS4_6LayoutINS5_IJNSA_ILi2EEESB_SB_EEENS5_IJSB_NSA_ILi0EEESX_EEEEENS5_IJNS4_10UnderscoreES10_S10_EEEEENS4_13SM90_TMA_LOADENS4_14ComposedLayoutINS4_7SwizzleILi3ELi4ELi3EEENS4_18smem_ptr_flag_bitsILi16EEENSU_INS5_IJNSA_ILi8EEESH_EEENS5_IJSH_SB_EEEEEEEvNS4_8identityES13_S1D_vS1E_EENS_8epilogue10collective6detail29Sm90TmaWarpSpecializedAdapterINS1H_15DefaultEpilogueISJ_SK_SK_NS1G_6thread17LinearCombinationISJ_Li1EffLNS1L_9ScaleType4KindE0ELNS_15FloatRoundStyleE2ESJ_EENS1_15EpilogueDefaultEEEEEvvEEEEvNT_6ParamsE)
        /*0008*/ 	.word	0x000000a8


	//----- nvinfo : EIATTR_FRAME_SIZE
	.align		4
.L_15:
        /*000c*/ 	.byte	0x04, 0x11
        /*000e*/ 	.short	(.L_17 - .L_16)
	.align		4
.L_16:
        /*0010*/ 	.word	index@(_ZN7cutlass13device_kernelINS_4gemm6kernel13GemmUniversalIN4cute5tupleIJiiiiEEENS1_10collective13CollectiveMmaINS1_34MainloopSm90TmaGmmaWarpSpecializedILi4ENS5_IJNS4_1CILi1EEESB_SB_EEENS1_35KernelTmaWarpSpecializedCooperativeEEENS5_IJNSA_ILi384EEENSA_ILi16EEENSA_ILi64EEEEEENS_10bfloat16_tENS5_IJlSB_lEEESJ_SK_NS4_8TiledMMAINS4_8MMA_AtomIJNS4_4SM904GMMA27MMA_64x16x16_F32BF16BF16_SSILNSO_5MajorE0ELSQ_0ELNSO_7ScaleInE1ELSR_1EEEEEENS4_6LayoutINS5_IJNSA_ILi2EEESB_SB_EEENS5_IJSB_NSA_ILi0EEESX_EEEEENS5_IJNS4_10UnderscoreES10_S10_EEEEENS4_13SM90_TMA_LOADENS4_14ComposedLayoutINS4_7SwizzleILi3ELi4ELi3EEENS4_18smem_ptr_flag_bitsILi16EEENSU_INS5_IJNSA_ILi8EEESH_EEENS5_IJSH_SB_EEEEEEEvNS4_8identityES13_S1D_vS1E_EENS_8epilogue10collective6detail29Sm90TmaWarpSpecializedAdapterINS1H_15DefaultEpilogueISJ_SK_SK_NS1G_6thread17LinearCombinationISJ_Li1EffLNS1L_9ScaleType4KindE0ELNS_15FloatRoundStyleE2ESJ_EENS1_15EpilogueDefaultEEEEEvvEEEEvNT_6ParamsE)
        /*0014*/ 	.word	0x00000000


	//----- nvinfo : EIATTR_MIN_STACK_SIZE
	.align		4
.L_17:
        /*0018*/ 	.byte	0x04, 0x12
        /*001a*/ 	.short	(.L_19 - .L_18)
	.align		4
.L_18:
        /*001c*/ 	.word	index@(_ZN7cutlass13device_kernelINS_4gemm6kernel13GemmUniversalIN4cute5tupleIJiiiiEEENS1_10collective13CollectiveMmaINS1_34MainloopSm90TmaGmmaWarpSpecializedILi4ENS5_IJNS4_1CILi1EEESB_SB_EEENS1_35KernelTmaWarpSpecializedCooperativeEEENS5_IJNSA_ILi384EEENSA_ILi16EEENSA_ILi64EEEEEENS_10bfloat16_tENS5_IJlSB_lEEESJ_SK_NS4_8TiledMMAINS4_8MMA_AtomIJNS4_4SM904GMMA27MMA_64x16x16_F32BF16BF16_SSILNSO_5MajorE0ELSQ_0ELNSO_7ScaleInE1ELSR_1EEEEEENS4_6LayoutINS5_IJNSA_ILi2EEESB_SB_EEENS5_IJSB_NSA_ILi0EEESX_EEEEENS5_IJNS4_10UnderscoreES10_S10_EEEEENS4_13SM90_TMA_LOADENS4_14ComposedLayoutINS4_7SwizzleILi3ELi4ELi3EEENS4_18smem_ptr_flag_bitsILi16EEENSU_INS5_IJNSA_ILi8EEESH_EEENS5_IJSH_SB_EEEEEEEvNS4_8identityES13_S1D_vS1E_EENS_8epilogue10collective6detail29Sm90TmaWarpSpecializedAdapterINS1H_15DefaultEpilogueISJ_SK_SK_NS1G_6thread17LinearCombinationISJ_Li1EffLNS1L_9ScaleType4KindE0ELNS_15FloatRoundStyleE2ESJ_EENS1_15EpilogueDefaultEEEEEvvEEEEvNT_6ParamsE)
        /*0020*/ 	.word	0x00000000
.L_19:


//--------------------- .nv.compat                --------------------------
	.section	.nv.compat,"",@"SHT_CUDA_COMPAT_INFO"
	.align	4
        /*0000*/ 	.byte	0x02, 0x09, 0x01, 0x00, 0x02, 0x02, 0x04, 0x00, 0x02, 0x05, 0x05, 0x00, 0x03, 0x07, 0x01, 0x01
        /*0010*/ 	.byte	0x02, 0x03, 0x01, 0x00, 0x02, 0x06, 0x01, 0x00, 0x04, 0x0b, 0x08, 0x00, 0x00, 0x00, 0x00, 0x00
        /*0020*/ 	.byte	0x00, 0x00, 0x00, 0x00


//--------------------- .nv.info._ZN7cutlass13device_kernelINS_4gemm6kernel13GemmUniversalIN4cute5tupleIJiiiiEEENS1_10collective13CollectiveMmaINS1_34MainloopSm90TmaGmmaWarpSpecializedILi4ENS5_IJNS4_1CILi1EEESB_SB_EEENS1_35KernelTmaWarpSpecializedCooperativeEEENS5_IJNSA_ILi384EEENSA_ILi16EEENSA_ILi64EEEEEENS_10bfloat16_tENS5_IJlSB_lEEESJ_SK_NS4_8TiledMMAINS4_8MMA_AtomIJNS4_4SM904GMMA27MMA_64x16x16_F32BF16BF16_SSILNSO_5MajorE0ELSQ_0ELNSO_7ScaleInE1ELSR_1EEEEEENS4_6LayoutINS5_IJNSA_ILi2EEESB_SB_EEENS5_IJSB_NSA_ILi0EEESX_EEEEENS5_IJNS4_10UnderscoreES10_S10_EEEEENS4_13SM90_TMA_LOADENS4_14ComposedLayoutINS4_7SwizzleILi3ELi4ELi3EEENS4_18smem_ptr_flag_bitsILi16EEENSU_INS5_IJNSA_ILi8EEESH_EEENS5_IJSH_SB_EEEEEEEvNS4_8identityES13_S1D_vS1E_EENS_8epilogue10collective6detail29Sm90TmaWarpSpecializedAdapterINS1H_15DefaultEpilogueISJ_SK_SK_NS1G_6thread17LinearCombinationISJ_Li1EffLNS1L_9ScaleType4KindE0ELNS_15FloatRoundStyleE2ESJ_EENS1_15EpilogueDefaultEEEEEvvEEEEvNT_6ParamsE --------------------------
	.section	.nv.info._ZN7cutlass13device_kernelINS_4gemm6kernel13GemmUniversalIN4cute5tupleIJiiiiEEENS1_10collective13CollectiveMmaINS1_34MainloopSm90TmaGmmaWarpSpecializedILi4ENS5_IJNS4_1CILi1EEESB_SB_EEENS1_35KernelTmaWarpSpecializedCooperativeEEENS5_IJNSA_ILi384EEENSA_ILi16EEENSA_ILi64EEEEEENS_10bfloat16_tENS5_IJlSB_lEEESJ_SK_NS4_8TiledMMAINS4_8MMA_AtomIJNS4_4SM904GMMA27MMA_64x16x16_F32BF16BF16_SSILNSO_5MajorE0ELSQ_0ELNSO_7ScaleInE1ELSR_1EEEEEENS4_6LayoutINS5_IJNSA_ILi2EEESB_SB_EEENS5_IJSB_NSA_ILi0EEESX_EEEEENS5_IJNS4_10UnderscoreES10_S10_EEEEENS4_13SM90_TMA_LOADENS4_14ComposedLayoutINS4_7SwizzleILi3ELi4ELi3EEENS4_18smem_ptr_flag_bitsILi16EEENSU_INS5_IJNSA_ILi8EEESH_EEENS5_IJSH_SB_EEEEEEEvNS4_8identityES13_S1D_vS1E_EENS_8epilogue10collective6detail29Sm90TmaWarpSpecializedAdapterINS1H_15DefaultEpilogueISJ_SK_SK_NS1G_6thread17LinearCombinationISJ_Li1EffLNS1L_9ScaleType4KindE0ELNS_15FloatRoundStyleE2ESJ_EENS1_15EpilogueDefaultEEEEEvvEEEEvNT_6ParamsE,"",@"SHT_CUDA_INFO"
	.sectionflags	@""
	.align	4


	//----- nvinfo : EIATTR_CUDA_API_VERSION
	.align		4
        /*0000*/ 	.byte	0x04, 0x37
        /*0002*/ 	.short	(.L_21 - .L_20)
.L_20:
        /*0004*/ 	.word	0x00000082


	//----- nvinfo : EIATTR_KPARAM_INFO
	.align		4
.L_21:
        /*0008*/ 	.byte	0x04, 0x17
        /*000a*/ 	.short	(.L_23 - .L_22)
.L_22:
        /*000c*/ 	.word	0x00000000
        /*0010*/ 	.short	0x0000
        /*0012*/ 	.short	0x0070
        /*0014*/ 	.byte	0x00, 0xf0, 0x01, 0x10


	//----- nvinfo : EIATTR_SPARSE_MMA_MASK
	.align		4
.L_23:
        /*0018*/ 	.byte	0x03, 0x50
        /*001a*/ 	.short	0x0000


	//----- nvinfo : EIATTR_MAXREG_COUNT
	.align		4
        /*001c*/ 	.byte	0x03, 0x1b
        /*001e*/ 	.short	0x00a8


	//----- nvinfo : EIATTR_NUM_BARRIERS
	.align		4
        /*0020*/ 	.byte	0x02, 0x4c
        /*0022*/ 	.byte	0x01
	.zero		1


	//----- nvinfo : EIATTR_EXTERNS
	.align		4
        /*0024*/ 	.byte	0x04, 0x0f
        /*0026*/ 	.short	(.L_25 - .L_24)


	//   ....[0]....
	.align		4
.L_24:
        /*0028*/ 	.word	index@(__assertfail)


	//----- nvinfo : EIATTR_MERCURY_ISA_VERSION
	.align		4
.L_25:
        /*002c*/ 	.byte	0x03, 0x5f
        /*002e*/ 	.short	0x0101


	//----- nvinfo : EIATTR_INT_WARP_WIDE_INSTR_OFFSETS
	.align		4
        /*0030*/ 	.byte	0x04, 0x31
        /*0032*/ 	.short	(.L_27 - .L_26)


	//   ....[0]....
.L_26:
        /*0034*/ 	.word	0x000003b0


	//   ....[1]....
        /*0038*/ 	.word	0x000003c0


	//   ....[2]....
        /*003c*/ 	.word	0x000004e0


	//----- nvinfo : EIATTR_COOP_GROUP_MASK_REGIDS
	.align		4
.L_27:
        /*0040*/ 	.byte	0x04, 0x29
        /*0042*/ 	.short	(.L_29 - .L_28)


	//   ....[0]....
.L_28:
        /*0044*/ 	.word	0xffffffff


	//   ....[1]....
        /*0048*/ 	.word	0xffffffff


	//   ....[2]....
        /*004c*/ 	.word	0xffffffff


	//   ....[3]....
        /*0050*/ 	.word	0xffffffff


	//   ....[4]....
        /*0054*/ 	.word	0xffffffff


	//----- nvinfo : EIATTR_COOP_GROUP_INSTR_OFFSETS
	.align		4
.L_29:
        /*0058*/ 	.byte	0x04, 0x28
        /*005a*/ 	.short	(.L_31 - .L_30)


	//   ....[0]....
.L_30:
        /*005c*/ 	.word	0x00000060


	//   ....[1]....
        /*0060*/ 	.word	0x00000070


	//   ....[2]....
        /*0064*/ 	.word	0x00000130


	//   ....[3]....
        /*0068*/ 	.word	0x000002c0


	//   ....[4]....
        /*006c*/ 	.word	0x00001250


	//----- nvinfo : EIATTR_REG_RECONFIG
	.align		4
.L_31:
        /*0070*/ 	.byte	0x01, 0x54
	.zero		2


	//----- nvinfo : EIATTR_SYSCALL_OFFSETS
	.align		4
        /*0074*/ 	.byte	0x04, 0x46
        /*0076*/ 	.short	(.L_33 - .L_32)


	//   ....[0]....
.L_32:
        /*0078*/ 	.word	0x00001440


	//----- nvinfo : EIATTR_MBARRIER_INSTR_OFFSETS
	.align		4
.L_33:
        /*007c*/ 	.byte	0x04, 0x39
        /*007e*/ 	.short	(.L_35 - .L_34)


	//   ....[0]....
.L_34:
        /*0080*/ 	.word	0x00000230
        /*0084*/ 	.word	0x000000ff
        /*0088*/ 	.word	0x00000000
        /*008c*/ 	.short	0x0100
        /*008e*/ 	.byte	0x08
	.zero		1


	//   ....[1]....
        /*0090*/ 	.word	0x00000240
        /*0094*/ 	.word	0x000000ff
        /*0098*/ 	.word	0x00000020
        /*009c*/ 	.short	0x0100
        /*009e*/ 	.byte	0x08
	.zero		1


	//   ....[2]....
        /*00a0*/ 	.word	0x00000250
        /*00a4*/ 	.word	0x000000ff
        /*00a8*/ 	.word	0x00000008
        /*00ac*/ 	.short	0x0100
        /*00ae*/ 	.byte	0x08
	.zero		1


	//   ....[3]....
        /*00b0*/ 	.word	0x00000260
        /*00b4*/ 	.word	0x000000ff
        /*00b8*/ 	.word	0x00000028
        /*00bc*/ 	.short	0x0100
        /*00be*/ 	.byte	0x08
	.zero		1


	//   ....[4]....
        /*00c0*/ 	.word	0x00000270
        /*00c4*/ 	.word	0x000000ff
        /*00c8*/ 	.word	0x00000010
        /*00cc*/ 	.short	0x0100
        /*00ce*/ 	.byte	0x08
	.zero		1


	//   ....[5]....
        /*00d0*/ 	.word	0x00000280
        /*00d4*/ 	.word	0x000000ff
        /*00d8*/ 	.word	0x00000030
        /*00dc*/ 	.short	0x0100
        /*00de*/ 	.byte	0x08
	.zero		1


	//   ....[6]....
        /*00e0*/ 	.word	0x00000290
        /*00e4*/ 	.word	0x000000ff
        /*00e8*/ 	.word	0x00000018
        /*00ec*/ 	.short	0x0100
        /*00ee*/ 	.byte	0x08
	.zero		1


	//   ....[7]....
        /*00f0*/ 	.word	0x000002a0
        /*00f4*/ 	.word	0x000000ff
        /*00f8*/ 	.word	0x00000038
        /*00fc*/ 	.short	0x0100
        /*00fe*/ 	.byte	0x08
	.zero		1


	//   ....[8]....
        /*0100*/ 	.word	0x00000560
        /*0104*/ 	.word	0x000000ff
        /*0108*/ 	.word	0x00000050
        /*010c*/ 	.short	0x0100
        /*010e*/ 	.byte	0x08
	.zero		1


	//   ....[9]....
        /*0110*/ 	.word	0x000005c0
        /*0114*/ 	.word	0x000000ff
        /*0118*/ 	.word	0x00000058
        /*011c*/ 	.short	0x0100
        /*011e*/ 	.byte	0x08
	.zero		1


	//   ....[10]....
        /*0120*/ 	.word	0x000014c0
        /*0124*/ 	.word	0x00000003
        /*0128*/ 	.word	0x00000000
        /*012c*/ 	.short	0x010a
        /*012e*/ 	.byte	0x3f
	.zero		1


	//   ....[11]....
        /*0130*/ 	.word	0x00001520
        /*0134*/ 	.word	0x00000003
        /*0138*/ 	.word	0x00000000
        /*013c*/ 	.short	0x010a
        /*013e*/ 	.byte	0x3f
	.zero		1


	//   ....[12]....
        /*0140*/ 	.word	0x00001b70
        /*0144*/ 	.word	0x000000ff
        /*0148*/ 	.word	0x00000000
        /*014c*/ 	.short	0x010a
        /*014e*/ 	.byte	0x08
	.zero		1


	//   ....[13]....
        /*0150*/ 	.word	0x00001bb0
        /*0154*/ 	.word	0x000000ff
        /*0158*/ 	.word	0x00000000
        /*015c*/ 	.short	0x010a
        /*015e*/ 	.byte	0x08
	.zero		1


	//   ....[14]....
        /*0160*/ 	.word	0x00002110
        /*0164*/ 	.word	0x000000ff
        /*0168*/ 	.word	0x00000000
        /*016c*/ 	.short	0x0101
        /*016e*/ 	.byte	0x05
	.zero		1


	//   ....[15]....
        /*0170*/ 	.word	0x000022d0
        /*0174*/ 	.word	0x000000ff
        /*0178*/ 	.word	0x00000000
        /*017c*/ 	.short	0x0101
        /*017e*/ 	.byte	0x04
	.zero		1


	//   ....[16]....
        /*0180*/ 	.word	0x00005380
        /*0184*/ 	.word	0x0000000e
        /*0188*/ 	.word	0x00000020
        /*018c*/ 	.short	0x010a
        /*018e*/ 	.byte	0x3f
	.zero		1


	//   ....[17]....
        /*0190*/ 	.word	0x00005740
        /*0194*/ 	.word	0x00000005
        /*0198*/ 	.word	0x00000058
        /*019c*/ 	.short	0x0101
        /*019e*/ 	.byte	0x3f
	.zero		1


	//   ....[18]....
        /*01a0*/ 	.word	0x00005e50
        /*01a4*/ 	.word	0x00000007
        /*01a8*/ 	.word	0x00000000
        /*01ac*/ 	.short	0x010a
        /*01ae*/ 	.byte	0x3f
	.zero		1


	//   ....[19]....
        /*01b0*/ 	.word	0x00005ed0
        /*01b4*/ 	.word	0x00000008
        /*01b8*/ 	.word	0x00000000
        /*01bc*/ 	.short	0x010a
        /*01be*/ 	.byte	0x3f
	.zero		1


	//   ....[20]....
        /*01c0*/ 	.word	0x00005f60
        /*01c4*/ 	.word	0x0000000b
        /*01c8*/ 	.word	0x00000000
        /*01cc*/ 	.short	0x010a
        /*01ce*/ 	.byte	0x3f
	.zero		1


	//   ....[21]....
        /*01d0*/ 	.word	0x00005ff0
        /*01d4*/ 	.word	0x00000003
        /*01d8*/ 	.word	0x00000000
        /*01dc*/ 	.short	0x010a
        /*01de*/ 	.byte	0x3f
	.zero		1


	//   ....[22]....
        /*01e0*/ 	.word	0x00006050
        /*01e4*/ 	.word	0x00000003
        /*01e8*/ 	.word	0x00000000
        /*01ec*/ 	.short	0x010a
        /*01ee*/ 	.byte	0x3f
	.zero		1


	//   ....[23]....
        /*01f0*/ 	.word	0x000060b0
        /*01f4*/ 	.word	0x00000004
        /*01f8*/ 	.word	0x00000000
        /*01fc*/ 	.short	0x010a
        /*01fe*/ 	.byte	0x3f
	.zero		1


	//   ....[24]....
        /*0200*/ 	.word	0x00006180
        /*0204*/ 	.word	0x0000000e
        /*0208*/ 	.word	0x00000020
        /*020c*/ 	.short	0x010a
        /*020e*/ 	.byte	0x3f
	.zero		1


	//   ....[25]....
        /*0210*/ 	.word	0x00006250
        /*0214*/ 	.word	0x00000007
        /*0218*/ 	.word	0x00000000
        /*021c*/ 	.short	0x010a
        /*021e*/ 	.byte	0x3f
	.zero		1


	//   ....[26]....
        /*0220*/ 	.word	0x000062a0
        /*0224*/ 	.word	0x00000008
        /*0228*/ 	.word	0x00000000
        /*022c*/ 	.short	0x010a
        /*022e*/ 	.byte	0x3f
	.zero		1


	//   ....[27]....
        /*0230*/ 	.word	0x000062f0
        /*0234*/ 	.word	0x0000000b
        /*0238*/ 	.word	0x00000000
        /*023c*/ 	.short	0x010a
        /*023e*/ 	.byte	0x3f
	.zero		1


	//----- nvinfo : EIATTR_NUM_MBARRIERS
	.align		4
.L_35:
        /*0240*/ 	.byte	0x03, 0x38
        /*0242*/ 	.short	0x000a


	//----- nvinfo : EIATTR_EXIT_INSTR_OFFSETS
	.align		4
        /*0244*/ 	.byte	0x04, 0x1c
        /*0246*/ 	.short	(.L_37 - .L_36)


	//   ....[0]....
.L_36:
        /*0248*/ 	.word	0x00000660


	//   ....[1]....
        /*024c*/ 	.word	0x00000f20


	//   ....[2]....
        /*0250*/ 	.word	0x00004a60


	//   ....[3]....
        /*0254*/ 	.word	0x00005090


	//   ....[4]....
        /*0258*/ 	.word	0x00006040


	//----- nvinfo : EIATTR_MAX_THREADS
	.align		4
.L_37:
        /*025c*/ 	.byte	0x04, 0x05
        /*025e*/ 	.short	(.L_39 - .L_38)
.L_38:
        /*0260*/ 	.word	0x00000180
        /*0264*/ 	.word	0x00000001
        /*0268*/ 	.word	0x00000001


	//----- nvinfo : EIATTR_CRS_STACK_SIZE
	.align		4
.L_39:
        /*026c*/ 	.byte	0x04, 0x1e
        /*026e*/ 	.short	(.L_41 - .L_40)
.L_40:
        /*0270*/ 	.word	0x00000000


	//----- nvinfo : EIATTR_CBANK_PARAM_SIZE
	.align		4
.L_41:
        /*0274*/ 	.byte	0x03, 0x19
        /*0276*/ 	.short	0x0470


	//----- nvinfo : EIATTR_PARAM_CBANK
	.align		4
        /*0278*/ 	.byte	0x04, 0x0a
        /*027a*/ 	.short	(.L_43 - .L_42)
	.align		4
.L_42:
        /*027c*/ 	.word	index@(.nv.constant0._ZN7cutlass13device_kernelINS_4gemm6kernel13GemmUniversalIN4cute5tupleIJiiiiEEENS1_10collective13CollectiveMmaINS1_34MainloopSm90TmaGmmaWarpSpecializedILi4ENS5_IJNS4_1CILi1EEESB_SB_EEENS1_35KernelTmaWarpSpecializedCooperativeEEENS5_IJNSA_ILi384EEENSA_ILi16EEENSA_ILi64EEEEEENS_10bfloat16_tENS5_IJlSB_lEEESJ_SK_NS4_8TiledMMAINS4_8MMA_AtomIJNS4_4SM904GMMA27MMA_64x16x16_F32BF16BF16_SSILNSO_5MajorE0ELSQ_0ELNSO_7ScaleInE1ELSR_1EEEEEENS4_6LayoutINS5_IJNSA_ILi2EEESB_SB_EEENS5_IJSB_NSA_ILi0EEESX_EEEEENS5_IJNS4_10UnderscoreES10_S10_EEEEENS4_13SM90_TMA_LOADENS4_14ComposedLayoutINS4_7SwizzleILi3ELi4ELi3EEENS4_18smem_ptr_flag_bitsILi16EEENSU_INS5_IJNSA_ILi8EEESH_EEENS5_IJSH_SB_EEEEEEEvNS4_8identityES13_S1D_vS1E_EENS_8epilogue10collective6detail29Sm90TmaWarpSpecializedAdapterINS1H_15DefaultEpilogueISJ_SK_SK_NS1G_6thread17LinearCombinationISJ_Li1EffLNS1L_9ScaleType4KindE0ELNS_15FloatRoundStyleE2ESJ_EENS1_15EpilogueDefaultEEEEEvvEEEEvNT_6ParamsE)
        /*0280*/ 	.short	0x0210
        /*0282*/ 	.short	0x0470


	//----- nvinfo : EIATTR_SW_WAR
	.align		4
.L_43:
        /*0284*/ 	.byte	0x04, 0x36
        /*0286*/ 	.short	(.L_45 - .L_44)
.L_44:
        /*0288*/ 	.word	0x00000008
.L_45:


//--------------------- .nv.callgraph             --------------------------
	.section	.nv.callgraph,"",@"SHT_CUDA_CALLGRAPH"
	.align	4
	.sectionentsize	8
	.align		4
        /*0000*/ 	.word	0x00000000
	.align		4
        /*0004*/ 	.word	0xffffffff
	.align		4
        /*0008*/ 	.word	index@(_ZN7cutlass13device_kernelINS_4gemm6kernel13GemmUniversalIN4cute5tupleIJiiiiEEENS1_10collective13CollectiveMmaINS1_34MainloopSm90TmaGmmaWarpSpecializedILi4ENS5_IJNS4_1CILi1EEESB_SB_EEENS1_35KernelTmaWarpSpecializedCooperativeEEENS5_IJNSA_ILi384EEENSA_ILi16EEENSA_ILi64EEEEEENS_10bfloat16_tENS5_IJlSB_lEEESJ_SK_NS4_8TiledMMAINS4_8MMA_AtomIJNS4_4SM904GMMA27MMA_64x16x16_F32BF16BF16_SSILNSO_5MajorE0ELSQ_0ELNSO_7ScaleInE1ELSR_1EEEEEENS4_6LayoutINS5_IJNSA_ILi2EEESB_SB_EEENS5_IJSB_NSA_ILi0EEESX_EEEEENS5_IJNS4_10UnderscoreES10_S10_EEEEENS4_13SM90_TMA_LOADENS4_14ComposedLayoutINS4_7SwizzleILi3ELi4ELi3EEENS4_18smem_ptr_flag_bitsILi16EEENSU_INS5_IJNSA_ILi8EEESH_EEENS5_IJSH_SB_EEEEEEEvNS4_8identityES13_S1D_vS1E_EENS_8epilogue10collective6detail29Sm90TmaWarpSpecializedAdapterINS1H_15DefaultEpilogueISJ_SK_SK_NS1G_6thread17LinearCombinationISJ_Li1EffLNS1L_9ScaleType4KindE0ELNS_15FloatRoundStyleE2ESJ_EENS1_15EpilogueDefaultEEEEEvvEEEEvNT_6ParamsE)
	.align		4
        /*000c*/ 	.word	index@(__assertfail)
	.align		4
        /*0010*/ 	.word	0x00000000
	.align		4
        /*0014*/ 	.word	0xfffffffe
	.align		4
        /*0018*/ 	.word	0x00000000
	.align		4
        /*001c*/ 	.word	0xfffffffd
	.align		4
        /*0020*/ 	.word	0x00000000
	.align		4
        /*0024*/ 	.word	0xfffffffc


//--------------------- .nv.constant4             --------------------------
	.section	.nv.constant4,"a",@progbits
	.align	8
	.align		8
.nv.constant4:
        /*0000*/ 	.dword	__assertfail
	.align		8
        /*0008*/ 	.dword	__unnamed_1
	.align		8
        /*0010*/ 	.dword	_ZN39_INTERNAL_1d76d13f_4_k_cu_c25b7f0b_93764cuda3std3__45__cpo5beginE
	.align		8
        /*0018*/ 	.dword	_ZN39_INTERNAL_1d76d13f_4_k_cu_c25b7f0b_93764cuda3std3__45__cpo3endE
	.align		8
        /*0020*/ 	.dword	_ZN39_INTERNAL_1d76d13f_4_k_cu_c25b7f0b_93764cuda3std3__45__cpo6cbeginE
	.align		8
        /*0028*/ 	.dword	_ZN39_INTERNAL_1d76d13f_4_k_cu_c25b7f0b_93764cuda3std3__45__cpo4cendE
	.align		8
        /*0030*/ 	.dword	_ZN39_INTERNAL_1d76d13f_4_k_cu_c25b7f0b_93764cuda3std3__441_GLOBAL__N__1d76d13f_4_k_cu_c25b7f0b_93766ignoreE
	.align		8
        /*0038*/ 	.dword	_ZN39_INTERNAL_1d76d13f_4_k_cu_c25b7f0b_93764cuda3std3__419piecewise_constructE
	.align		8
        /*0040*/ 	.dword	_ZN39_INTERNAL_1d76d13f_4_k_cu_c25b7f0b_93764cuda3std3__48in_placeE
	.align		8
        /*0048*/ 	.dword	_ZN39_INTERNAL_1d76d13f_4_k_cu_c25b7f0b_93764cuda3std6ranges3__45__cpo4swapE
	.align		8
        /*0050*/ 	.dword	_ZN39_INTERNAL_1d76d13f_4_k_cu_c25b7f0b_93764cuda3std6ranges3__45__cpo9iter_moveE
	.align		8
        /*0058*/ 	.dword	_ZN39_INTERNAL_1d76d13f_4_k_cu_c25b7f0b_93764cute7productE
	.align		8
        /*0060*/ 	.dword	_ZN39_INTERNAL_1d76d13f_4_k_cu_c25b7f0b_93764cute1_E
	.align		8
        /*0068*/ 	.dword	$str$22
	.align		8
        /*0070*/ 	.dword	$str$23


//--------------------- .text._ZN7cutlass13device_kernelINS_4gemm6kernel13GemmUniversalIN4cute5tupleIJiiiiEEENS1_10collective13CollectiveMmaINS1_34MainloopSm90TmaGmmaWarpSpecializedILi4ENS5_IJNS4_1CILi1EEESB_SB_EEENS1_35KernelTmaWarpSpecializedCooperativeEEENS5_IJNSA_ILi384EEENSA_ILi16EEENSA_ILi64EEEEEENS_10bfloat16_tENS5_IJlSB_lEEESJ_SK_NS4_8TiledMMAINS4_8MMA_AtomIJNS4_4SM904GMMA27MMA_64x16x16_F32BF16BF16_SSILNSO_5MajorE0ELSQ_0ELNSO_7ScaleInE1ELSR_1EEEEEENS4_6LayoutINS5_IJNSA_ILi2EEESB_SB_EEENS5_IJSB_NSA_ILi0EEESX_EEEEENS5_IJNS4_10UnderscoreES10_S10_EEEEENS4_13SM90_TMA_LOADENS4_14ComposedLayoutINS4_7SwizzleILi3ELi4ELi3EEENS4_18smem_ptr_flag_bitsILi16EEENSU_INS5_IJNSA_ILi8EEESH_EEENS5_IJSH_SB_EEEEEEEvNS4_8identityES13_S1D_vS1E_EENS_8epilogue10collective6detail29Sm90TmaWarpSpecializedAdapterINS1H_15DefaultEpilogueISJ_SK_SK_NS1G_6thread17LinearCombinationISJ_Li1EffLNS1L_9ScaleType4KindE0ELNS_15FloatRoundStyleE2ESJ_EENS1_15EpilogueDefaultEEEEEvvEEEEvNT_6ParamsE --------------------------
	.section	.text._ZN7cutlass13device_kernelINS_4gemm6kernel13GemmUniversalIN4cute5tupleIJiiiiEEENS1_10collective13CollectiveMmaINS1_34MainloopSm90TmaGmmaWarpSpecializedILi4ENS5_IJNS4_1CILi1EEESB_SB_EEENS1_35KernelTmaWarpSpecializedCooperativeEEENS5_IJNSA_ILi384EEENSA_ILi16EEENSA_ILi64EEEEEENS_10bfloat16_tENS5_IJlSB_lEEESJ_SK_NS4_8TiledMMAINS4_8MMA_AtomIJNS4_4SM904GMMA27MMA_64x16x16_F32BF16BF16_SSILNSO_5MajorE0ELSQ_0ELNSO_7ScaleInE1ELSR_1EEEEEENS4_6LayoutINS5_IJNSA_ILi2EEESB_SB_EEENS5_IJSB_NSA_ILi0EEESX_EEEEENS5_IJNS4_10UnderscoreES10_S10_EEEEENS4_13SM90_TMA_LOADENS4_14ComposedLayoutINS4_7SwizzleILi3ELi4ELi3EEENS4_18smem_ptr_flag_bitsILi16EEENSU_INS5_IJNSA_ILi8EEESH_EEENS5_IJSH_SB_EEEEEEEvNS4_8identityES13_S1D_vS1E_EENS_8epilogue10collective6detail29Sm90TmaWarpSpecializedAdapterINS1H_15DefaultEpilogueISJ_SK_SK_NS1G_6thread17LinearCombinationISJ_Li1EffLNS1L_9ScaleType4KindE0ELNS_15FloatRoundStyleE2ESJ_EENS1_15EpilogueDefaultEEEEEvvEEEEvNT_6ParamsE,"ax",@progbits
	.align	128
.text._ZN7cutlass13device_kernelINS_4gemm6kernel13GemmUniversalIN4cute5tupleIJiiiiEEENS1_10collective13CollectiveMmaINS1_34MainloopSm90TmaGmmaWarpSpecializedILi4ENS5_IJNS4_1CILi1EEESB_SB_EEENS1_35KernelTmaWarpSpecializedCooperativeEEENS5_IJNSA_ILi384EEENSA_ILi16EEENSA_ILi64EEEEEENS_10bfloat16_tENS5_IJlSB_lEEESJ_SK_NS4_8TiledMMAINS4_8MMA_AtomIJNS4_4SM904GMMA27MMA_64x16x16_F32BF16BF16_SSILNSO_5MajorE0ELSQ_0ELNSO_7ScaleInE1ELSR_1EEEEEENS4_6LayoutINS5_IJNSA_ILi2EEESB_SB_EEENS5_IJSB_NSA_ILi0EEESX_EEEEENS5_IJNS4_10UnderscoreES10_S10_EEEEENS4_13SM90_TMA_LOADENS4_14ComposedLayoutINS4_7SwizzleILi3ELi4ELi3EEENS4_18smem_ptr_flag_bitsILi16EEENSU_INS5_IJNSA_ILi8EEESH_EEENS5_IJSH_SB_EEEEEEEvNS4_8identityES13_S1D_vS1E_EENS_8epilogue10collective6detail29Sm90TmaWarpSpecializedAdapterINS1H_15DefaultEpilogueISJ_SK_SK_NS1G_6thread17LinearCombinationISJ_Li1EffLNS1L_9ScaleType4KindE0ELNS_15FloatRoundStyleE2ESJ_EENS1_15EpilogueDefaultEEEEEvvEEEEvNT_6ParamsE:
        .type           _ZN7cutlass13device_kernelINS_4gemm6kernel13GemmUniversalIN4cute5tupleIJiiiiEEENS1_10collective13CollectiveMmaINS1_34MainloopSm90TmaGmmaWarpSpecializedILi4ENS5_IJNS4_1CILi1EEESB_SB_EEENS1_35KernelTmaWarpSpecializedCooperativeEEENS5_IJNSA_ILi384EEENSA_ILi16EEENSA_ILi64EEEEEENS_10bfloat16_tENS5_IJlSB_lEEESJ_SK_NS4_8TiledMMAINS4_8MMA_AtomIJNS4_4SM904GMMA27MMA_64x16x16_F32BF16BF16_SSILNSO_5MajorE0ELSQ_0ELNSO_7ScaleInE1ELSR_1EEEEEENS4_6LayoutINS5_IJNSA_ILi2EEESB_SB_EEENS5_IJSB_NSA_ILi0EEESX_EEEEENS5_IJNS4_10UnderscoreES10_S10_EEEEENS4_13SM90_TMA_LOADENS4_14ComposedLayoutINS4_7SwizzleILi3ELi4ELi3EEENS4_18smem_ptr_flag_bitsILi16EEENSU_INS5_IJNSA_ILi8EEESH_EEENS5_IJSH_SB_EEEEEEEvNS4_8identityES13_S1D_vS1E_EENS_8epilogue10collective6detail29Sm90TmaWarpSpecializedAdapterINS1H_15DefaultEpilogueISJ_SK_SK_NS1G_6thread17LinearCombinationISJ_Li1EffLNS1L_9ScaleType4KindE0ELNS_15FloatRoundStyleE2ESJ_EENS1_15EpilogueDefaultEEEEEvvEEEEvNT_6ParamsE,@function
        .size           _ZN7cutlass13device_kernelINS_4gemm6kernel13GemmUniversalIN4cute5tupleIJiiiiEEENS1_10collective13CollectiveMmaINS1_34MainloopSm90TmaGmmaWarpSpecializedILi4ENS5_IJNS4_1CILi1EEESB_SB_EEENS1_35KernelTmaWarpSpecializedCooperativeEEENS5_IJNSA_ILi384EEENSA_ILi16EEENSA_ILi64EEEEEENS_10bfloat16_tENS5_IJlSB_lEEESJ_SK_NS4_8TiledMMAINS4_8MMA_AtomIJNS4_4SM904GMMA27MMA_64x16x16_F32BF16BF16_SSILNSO_5MajorE0ELSQ_0ELNSO_7ScaleInE1ELSR_1EEEEEENS4_6LayoutINS5_IJNSA_ILi2EEESB_SB_EEENS5_IJSB_NSA_ILi0EEESX_EEEEENS5_IJNS4_10UnderscoreES10_S10_EEEEENS4_13SM90_TMA_LOADENS4_14ComposedLayoutINS4_7SwizzleILi3ELi4ELi3EEENS4_18smem_ptr_flag_bitsILi16EEENSU_INS5_IJNSA_ILi8EEESH_EEENS5_IJSH_SB_EEEEEEEvNS4_8identityES13_S1D_vS1E_EENS_8epilogue10collective6detail29Sm90TmaWarpSpecializedAdapterINS1H_15DefaultEpilogueISJ_SK_SK_NS1G_6thread17LinearCombinationISJ_Li1EffLNS1L_9ScaleType4KindE0ELNS_15FloatRoundStyleE2ESJ_EENS1_15EpilogueDefaultEEEEEvvEEEEvNT_6ParamsE,(.L_x_114 - _ZN7cutlass13device_kernelINS_4gemm6kernel13GemmUniversalIN4cute5tupleIJiiiiEEENS1_10collective13CollectiveMmaINS1_34MainloopSm90TmaGmmaWarpSpecializedILi4ENS5_IJNS4_1CILi1EEESB_SB_EEENS1_35KernelTmaWarpSpecializedCooperativeEEENS5_IJNSA_ILi384EEENSA_ILi16EEENSA_ILi64EEEEEENS_10bfloat16_tENS5_IJlSB_lEEESJ_SK_NS4_8TiledMMAINS4_8MMA_AtomIJNS4_4SM904GMMA27MMA_64x16x16_F32BF16BF16_SSILNSO_5MajorE0ELSQ_0ELNSO_7ScaleInE1ELSR_1EEEEEENS4_6LayoutINS5_IJNSA_ILi2EEESB_SB_EEENS5_IJSB_NSA_ILi0EEESX_EEEEENS5_IJNS4_10UnderscoreES10_S10_EEEEENS4_13SM90_TMA_LOADENS4_14ComposedLayoutINS4_7SwizzleILi3ELi4ELi3EEENS4_18smem_ptr_flag_bitsILi16EEENSU_INS5_IJNSA_ILi8EEESH_EEENS5_IJSH_SB_EEEEEEEvNS4_8identityES13_S1D_vS1E_EENS_8epilogue10collective6detail29Sm90TmaWarpSpecializedAdapterINS1H_15DefaultEpilogueISJ_SK_SK_NS1G_6thread17LinearCombinationISJ_Li1EffLNS1L_9ScaleType4KindE0ELNS_15FloatRoundStyleE2ESJ_EENS1_15EpilogueDefaultEEEEEvvEEEEvNT_6ParamsE)
        .other          _ZN7cutlass13device_kernelINS_4gemm6kernel13GemmUniversalIN4cute5tupleIJiiiiEEENS1_10collective13CollectiveMmaINS1_34MainloopSm90TmaGmmaWarpSpecializedILi4ENS5_IJNS4_1CILi1EEESB_SB_EEENS1_35KernelTmaWarpSpecializedCooperativeEEENS5_IJNSA_ILi384EEENSA_ILi16EEENSA_ILi64EEEEEENS_10bfloat16_tENS5_IJlSB_lEEESJ_SK_NS4_8TiledMMAINS4_8MMA_AtomIJNS4_4SM904GMMA27MMA_64x16x16_F32BF16BF16_SSILNSO_5MajorE0ELSQ_0ELNSO_7ScaleInE1ELSR_1EEEEEENS4_6LayoutINS5_IJNSA_ILi2EEESB_SB_EEENS5_IJSB_NSA_ILi0EEESX_EEEEENS5_IJNS4_10UnderscoreES10_S10_EEEEENS4_13SM90_TMA_LOADENS4_14ComposedLayoutINS4_7SwizzleILi3ELi4ELi3EEENS4_18smem_ptr_flag_bitsILi16EEENSU_INS5_IJNSA_ILi8EEESH_EEENS5_IJSH_SB_EEEEEEEvNS4_8identityES13_S1D_vS1E_EENS_8epilogue10collective6detail29Sm90TmaWarpSpecializedAdapterINS1H_15DefaultEpilogueISJ_SK_SK_NS1G_6thread17LinearCombinationISJ_Li1EffLNS1L_9ScaleType4KindE0ELNS_15FloatRoundStyleE2ESJ_EENS1_15EpilogueDefaultEEEEEvvEEEEvNT_6ParamsE,@"STO_CUDA_ENTRY STV_DEFAULT"
_ZN7cutlass13device_kernelINS_4gemm6kernel13GemmUniversalIN4cute5tupleIJiiiiEEENS1_10collective13CollectiveMmaINS1_34MainloopSm90TmaGmmaWarpSpecializedILi4ENS5_IJNS4_1CILi1EEESB_SB_EEENS1_35KernelTmaWarpSpecializedCooperativeEEENS5_IJNSA_ILi384EEENSA_ILi16EEENSA_ILi64EEEEEENS_10bfloat16_tENS5_IJlSB_lEEESJ_SK_NS4_8TiledMMAINS4_8MMA_AtomIJNS4_4SM904GMMA27MMA_64x16x16_F32BF16BF16_SSILNSO_5MajorE0ELSQ_0ELNSO_7ScaleInE1ELSR_1EEEEEENS4_6LayoutINS5_IJNSA_ILi2EEESB_SB_EEENS5_IJSB_NSA_ILi0EEESX_EEEEENS5_IJNS4_10UnderscoreES10_S10_EEEEENS4_13SM90_TMA_LOADENS4_14ComposedLayoutINS4_7SwizzleILi3ELi4ELi3EEENS4_18smem_ptr_flag_bitsILi16EEENSU_INS5_IJNSA_ILi8EEESH_EEENS5_IJSH_SB_EEEEEEEvNS4_8identityES13_S1D_vS1E_EENS_8epilogue10collective6detail29Sm90TmaWarpSpecializedAdapterINS1H_15DefaultEpilogueISJ_SK_SK_NS1G_6thread17LinearCombinationISJ_Li1EffLNS1L_9ScaleType4KindE0ELNS_15FloatRoundStyleE2ESJ_EENS1_15EpilogueDefaultEEEEEvvEEEEvNT_6ParamsE:
[----:B------:R-:W0:Y:S01]  /*0000*/  LDC R1, c[0x0][0x28] ;  /* 0x00000a00ff017b82 */ /* 0x000e220000000800 */
[----:B------:R-:W1:Y:S01]  /*0010*/  S2R R4, SR_TID.X ;  /* 0x0000000000047919 */ /* 0x000e620000002100 */
[----:B------:R-:W-:Y:S01]  /*0020*/  ELECT P0, URZ, PT ;  /* 0x00000000003f782f */ /* 0x000fe20003800000 */
[----:B------:R-:W-:Y:S01]  /*0030*/  BSSY B0, `(.L_x_0) ;  /* 0x000000f000007945 */ /* 0x000fe20003800000 */
[--C-:B-1----:R-:W-:Y:S02]  /*0040*/  SHF.R.U32.HI R0, RZ, 0x5, R4.reuse ;  /* 0x00000005ff007819 */ /* 0x102fe40000011604 */
[----:B------:R-:W-:-:S03]  /*0050*/  SHF.R.U32.HI R14, RZ, 0x7, R4 ;  /* 0x00000007ff0e7819 */ /* 0x000fc60000011604 */
[----:B------:R-:W1:Y:S04]  /*0060*/  SHFL.IDX PT, R5, R0, RZ, 0x1f ;  /* 0x00001fff00057589 */ /* 0x000e6800000e0000 */
[----:B------:R2:W3:Y:S01]  /*0070*/  SHFL.IDX PT, R10, R14, RZ, 0x1f ;  /* 0x00001fff0e0a7589 */ /* 0x0004e200000e0000 */
[----:B-1----:R-:W-:-:S13]  /*0080*/  ISETP.NE.OR P0, PT, R5, RZ, !P0 ;  /* 0x000000ff0500720c */ /* 0x002fda0004705670 */
[----:B0-23--:R-:W-:Y:S05]  /*0090*/  @P0 BRA `(.L_x_1) ;  /* 0x0000000000200947 */ /* 0x00dfea0003800000 */
[----:B------:R-:W-:Y:S02]  /*00a0*/  ULDC.64 UR4, c[0x0][0x198] ;  /* 0x0000660000047ab9 */ /* 0x000fe40000000a00 */
[----:B------:R-:W-:Y:S02]  /*00b0*/  UIADD3 UR6, UP0, UR4, 0xf0, URZ ;  /* 0x000000f004067890 */ /* 0x000fe4000ff1e03f */
[----:B------:R-:W-:Y:S02]  /*00c0*/  UIADD3 UR4, UP1, UR4, 0x1f0, URZ ;  /* 0x000001f004047890 */ /* 0x000fe4000ff3e03f */
[----:B------:R-:W-:Y:S02]  /*00d0*/  UIADD3.X UR7, URZ, UR5, URZ, UP0, !UPT ;  /* 0x000000053f077290 */ /* 0x000fe400087fe43f */
[----:B------:R-:W-:-:S07]  /*00e0*/  UIADD3.X UR5, URZ, UR5, URZ, UP1, !UPT ;  /* 0x000000053f057290 */ /* 0x000fce0008ffe43f */
[----:B------:R0:W-:Y:S02]  /*00f0*/  UTMACCTL.PF [UR6] ;  /* 0x00000000060079b9 */ /* 0x0001e40008040000 */
[----:B------:R0:W-:Y:S02]  /*0100*/  UTMACCTL.PF [UR4] ;  /* 0x00000000040079b9 */ /* 0x0001e40008040000 */
[----:B0-----:R-:W-:Y:S01]  /*0110*/  NOP ;  /* 0x0000000000007918 */ /* 0x001fe20000000000 */
.L_x_1:
[----:B------:R-:W-:Y:S05]  /*0120*/  BSYNC B0 ;  /* 0x0000000000007941 */ /* 0x000fea0003800000 */
.L_x_0:
[----:B------:R-:W0:Y:S02]  /*0130*/  SHFL.IDX PT, R2, R0, RZ, 0x1f ;  /* 0x00001fff00027589 */ /* 0x000e2400000e0000 */
[----:B0-----:R-:W-:-:S13]  /*0140*/  ISETP.NE.AND P0, PT, R2, RZ, PT ;  /* 0x000000ff0200720c */ /* 0x001fda0003f05270 */
[----:B------:R-:W-:Y:S05]  /*0150*/  @P0 BRA `(.L_x_2) ;  /* 0x0000000000580947 */ /* 0x000fea0003800000 */
[----:B------:R-:W0:Y:S01]  /*0160*/  S2UR UR8, SR_CgaCtaId ;  /* 0x00000000000879c3 */ /* 0x000e220000008800 */
[----:B------:R-:W-:Y:S01]  /*0170*/  UMOV UR4, 0x400 ;  /* 0x0000040000047882 */ /* 0x000fe20000000000 */
[----:B------:R-:W-:Y:S01]  /*0180*/  UMOV UR5, 0x1 ;  /* 0x0000000100057882 */ /* 0x000fe20000000000 */
[----:B------:R-:W-:Y:S01]  /*0190*/  UMOV UR6, 0x100 ;  /* 0x0000010000067882 */ /* 0x000fe20000000000 */
[----:B------:R-:W-:Y:S01]  /*01a0*/  ELECT P0, URZ, PT ;  /* 0x00000000003f782f */ /* 0x000fe20003800000 */
[----:B------:R-:W-:-:S04]  /*01b0*/  UIADD3 UR6, -UR6, 0x100000, URZ ;  /* 0x0010000006067890 */ /* 0x000fc8000fffe13f */
[----:B------:R-:W-:Y:S02]  /*01c0*/  USHF.L.U32 UR7, UR6, 0xb, URZ ;  /* 0x0000000b06077899 */ /* 0x000fe4000800063f */
[----:B------:R-:W-:Y:S02]  /*01d0*/  USHF.L.U32 UR6, UR6, 0x1, URZ ;  /* 0x0000000106067899 */ /* 0x000fe4000800063f */
[----:B0-----:R-:W-:Y:S02]  /*01e0*/  ULEA UR8, UR8, UR4, 0x18 ;  /* 0x0000000408087291 */ /* 0x001fe4000f8ec03f */
[----:B------:R-:W-:-:S04]  /*01f0*/  UIADD3 UR4, -UR5, 0x100000, URZ ;  /* 0x0010000005047890 */ /* 0x000fc8000fffe13f */
[----:B------:R-:W-:Y:S02]  /*0200*/  USHF.L.U32 UR5, UR4, 0xb, URZ ;  /* 0x0000000b04057899 */ /* 0x000fe4000800063f */
[----:B------:R-:W-:Y:S01]  /*0210*/  USHF.L.U32 UR4, UR4, 0x1, URZ ;  /* 0x0000000104047899 */ /* 0x000fe2000800063f */
[----:B------:R-:W0:Y:S11]  /*0220*/  FENCE.VIEW.ASYNC.S ;  /* 0x00000000000073c6 */ /* 0x000e360000000000 */
[----:B0-----:R0:W1:Y:S01]  /*0230*/  SYNCS.EXCH.64 URZ, [UR8], UR4 ;  /* 0x00000004083f75b2 */ /* 0x0010620008000100 */
[----:B------:R0:W2:Y:S01]  /*0240*/  SYNCS.EXCH.64 URZ, [UR8+0x20], UR6 ;  /* 0x00002006083f75b2 */ /* 0x0000a20008000100 */
[----:B------:R0:W3:Y:S01]  /*0250*/  SYNCS.EXCH.64 URZ, [UR8+0x8], UR4 ;  /* 0x00000804083f75b2 */ /* 0x0000e20008000100 */
[----:B------:R0:W4:Y:S01]  /*0260*/  SYNCS.EXCH.64 URZ, [UR8+0x28], UR6 ;  /* 0x00002806083f75b2 */ /* 0x0001220008000100 */
[----:B------:R0:W0:Y:S01]  /*0270*/  SYNCS.EXCH.64 URZ, [UR8+0x10], UR4 ;  /* 0x00001004083f75b2 */ /* 0x0000220008000100 */
[----:B------:R0:W0:Y:S01]  /*0280*/  SYNCS.EXCH.64 URZ, [UR8+0x30], UR6 ;  /* 0x00003006083f75b2 */ /* 0x0000220008000100 */
[----:B------:R0:W0:Y:S01]  /*0290*/  SYNCS.EXCH.64 URZ, [UR8+0x18], UR4 ;  /* 0x00001804083f75b2 */ /* 0x0000220008000100 */
[----:B------:R0:W0:Y:S01]  /*02a0*/  SYNCS.EXCH.64 URZ, [UR8+0x38], UR6 ;  /* 0x00003806083f75b2 */ /* 0x0000220008000100 */
[----:B------:R-:W-:Y:S01]  /*02b0*/  NOP ;  /* 0x0000000000007918 */ /* 0x000fe20000000000 */
.L_x_2:
[----:B------:R-:W5:Y:S01]  /*02c0*/  SHFL.IDX PT, R0, R0, RZ, 0x1f ;  /* 0x00001fff00007589 */ /* 0x000f6200000e0000 */
[----:B------:R-:W-:Y:S01]  /*02d0*/  ELECT P0, URZ, PT ;  /* 0x00000000003f782f */ /* 0x000fe20003800000 */
[----:B------:R-:W1:Y:S01]  /*02e0*/  LDC R2, c[0x0][0x65c] ;  /* 0x00019700ff027b82 */ /* 0x000e620000000800 */
[----:B0-----:R-:W-:Y:S01]  /*02f0*/  UMOV UR4, 0x20 ;  /* 0x0000002000047882 */ /* 0x001fe20000000000 */
[----:B------:R-:W0:Y:S01]  /*0300*/  S2R R3, SR_CTAID.Y ;  /* 0x0000000000037919 */ /* 0x000e220000002600 */
[----:B------:R-:W-:Y:S01]  /*0310*/  NOP ;  /* 0x0000000000007918 */ /* 0x000fe20000000000 */
[----:B------:R-:W-:Y:S01]  /*0320*/  ISETP.NE.AND P2, PT, R10, RZ, PT ;  /* 0x000000ff0a00720c */ /* 0x000fe20003f45270 */
[----:B------:R-:W-:Y:S01]  /*0330*/  NOP ;  /* 0x0000000000007918 */ /* 0x000fe20000000000 */
[----:B------:R-:W2:Y:S01]  /*0340*/  S2R R6, SR_CTAID.X ;  /* 0x0000000000067919 */ /* 0x000ea20000002500 */
[----:B------:R-:W-:Y:S01]  /*0350*/  IMAD.MOV.U32 R7, RZ, RZ, RZ ;  /* 0x000000ffff077224 */ /* 0x000fe200078e00ff */
[----:B-----5:R-:W-:-:S02]  /*0360*/  ISETP.NE.OR P0, PT, R0, RZ, !P0 ;  /* 0x000000ff0000720c */ /* 0x020fc40004705670 */
[----:B-1----:R-:W-:-:S04]  /*0370*/  ISETP.NE.AND P3, PT, R2, 0x1, PT ;  /* 0x000000010200780c */ /* 0x002fc80003f65270 */
[----:B------:R-:W-:Y:S02]  /*0380*/  P2R R0, PR, RZ, 0x8 ;  /* 0x00000008ff007803 */ /* 0x000fe40000000000 */
[----:B------:R-:W-:-:S04]  /*0390*/  SHF.R.S32.HI R0, RZ, 0x1f, R5 ;  /* 0x0000001fff007819 */ /* 0x000fc80000011405 */
[----:B------:R-:W-:Y:S01]  /*03a0*/  LEA.HI R0, R0, R5, RZ, 0x2 ;  /* 0x0000000500007211 */ /* 0x000fe200078f10ff */
[----:B------:R-:W-:Y:S01]  /*03b0*/  VOTEU.ALL UP0, P0 ;  /* 0x00000000003f7886 */ /* 0x000fe20000000000 */
[----:B------:R-:W-:Y:S01]  /*03c0*/  VOTEU.ALL UP1, P0 ;  /* 0x00000000003f7886 */ /* 0x000fe20000020000 */
[----:B------:R-:W2:Y:S01]  /*03d0*/  @P3 LDC R17, c[0x0][0x10] ;  /* 0x00000400ff113b82 */ /* 0x000ea20000000800 */
[----:B------:R-:W-:Y:S01]  /*03e0*/  LOP3.LUT R0, R0, 0xfffffffc, RZ, 0xc0, !PT ;  /* 0xfffffffc00007812 */ /* 0x000fe200078ec0ff */
[----:B0-----:R-:W-:Y:S01]  /*03f0*/  @P3 IMAD.MOV.U32 R8, RZ, RZ, R3 ;  /* 0x000000ffff083224 */ /* 0x001fe200078e0003 */
[----:B------:R-:W-:Y:S01]  /*0400*/  @!UP0 UMOV UR6, 0x400 ;  /* 0x0000040000068882 */ /* 0x000fe20000000000 */
[----:B------:R-:W-:-:S04]  /*0410*/  @!UP0 UIADD3 UR4, -UR4, 0x100000, URZ ;  /* 0x0010000004048890 */ /* 0x000fc8000fffe13f */
[----:B------:R-:W-:Y:S02]  /*0420*/  @!UP0 USHF.L.U32 UR5, UR4, 0xb, URZ ;  /* 0x0000000b04058899 */ /* 0x000fe4000800063f */
[----:B------:R-:W-:Y:S01]  /*0430*/  @!UP0 USHF.L.U32 UR4, UR4, 0x1, URZ ;  /* 0x0000000104048899 */ /* 0x000fe2000800063f */
[----:B------:R-:W-:Y:S02]  /*0440*/  @P3 IMAD.MOV.U32 R9, RZ, RZ, RZ ;  /* 0x000000ffff093224 */ /* 0x000fe400078e00ff */
[----:B------:R-:W-:Y:S01]  /*0450*/  IMAD.IADD R0, R5, 0x1, -R0 ;  /* 0x0000000105007824 */ /* 0x000fe200078e0a00 */
[----:B------:R-:W0:Y:S01]  /*0460*/  @!UP0 S2UR UR7, SR_CgaCtaId ;  /* 0x00000000000789c3 */ /* 0x000e220000008800 */
[----:B------:R-:W-:-:S03]  /*0470*/  @P3 IMAD.MOV.U32 R5, RZ, RZ, RZ ;  /* 0x000000ffff053224 */ /* 0x000fc600078e00ff */
[----:B------:R-:W-:-:S04]  /*0480*/  ISETP.NE.AND P1, PT, R0, 0x3, PT ;  /* 0x000000030000780c */ /* 0x000fc80003f25270 */
[----:B------:R-:W1:Y:S01]  /*0490*/  @!P3 LDC R11, c[0x0][0xc] ;  /* 0x00000300ff0bbb82 */ /* 0x000e620000000800 */
[----:B--2---:R-:W-:-:S04]  /*04a0*/  @P3 IMAD.WIDE.U32 R16, R6, R17, R8 ;  /* 0x0000001106103225 */ /* 0x004fc800078e0008 */
[----:B------:R-:W-:Y:S01]  /*04b0*/  @P3 IMAD.IADD R17, R17, 0x1, R5 ;  /* 0x0000000111113824 */ /* 0x000fe200078e0205 */
[----:B------:R-:W-:Y:S01]  /*04c0*/  LOP3.LUT R5, R4, 0x7f, RZ, 0xc0, !PT ;  /* 0x0000007f04057812 */ /* 0x000fe200078ec0ff */
[----:B0-----:R-:W-:Y:S01]  /*04d0*/  @!UP0 ULEA UR8, UR7, UR6, 0x18 ;  /* 0x0000000607088291 */ /* 0x001fe2000f8ec03f */
[----:B------:R-:W-:Y:S02]  /*04e0*/  VOTEU.ALL UP0, P0 ;  /* 0x00000000003f7886 */ /* 0x000fe40000000000 */
[----:B------:R-:W-:Y:S01]  /*04f0*/  ULDC UR6, c[0x0][0xc] ;  /* 0x0000030000067ab9 */ /* 0x000fe20000000800 */
[----:B------:R-:W-:Y:S01]  /*0500*/  ISETP.EQ.OR P0, PT, R0, RZ, !P1 ;  /* 0x000000ff0000720c */ /* 0x000fe20004f02670 */
[----:B------:R-:W-:-:S03]  /*0510*/  ULDC UR7, c[0x0][0x10] ;  /* 0x0000040000077ab9 */ /* 0x000fc60000000800 */
[C---:B------:R-:W-:Y:S01]  /*0520*/  ISETP.EQ.AND P0, PT, R10.reuse, RZ, P0 ;  /* 0x000000ff0a00720c */ /* 0x040fe20000702270 */
[----:B------:R-:W-:Y:S02]  /*0530*/  VIADD R10, R10, 0xffffffff ;  /* 0xffffffff0a0a7836 */ /* 0x000fe40000000000 */
[----:B-1----:R-:W-:Y:S01]  /*0540*/  @!P3 IMAD.WIDE.U32 R8, R11, R3, R6 ;  /* 0x000000030b08b225 */ /* 0x002fe200078e0006 */
[----:B------:R-:W0:Y:S02]  /*0550*/  FENCE.VIEW.ASYNC.S ;  /* 0x00000000000073c6 */ /* 0x000e240000000000 */
[----:B0-----:R-:W3:Y:S01]  /*0560*/  @!UP0 SYNCS.EXCH.64 URZ, [UR8+0x50], UR4 ;  /* 0x00005004083f85b2 */ /* 0x001ee20008000100 */
[----:B------:R-:W-:Y:S02]  /*0570*/  SEL R18, RZ, 0x1, !P0 ;  /* 0x00000001ff127807 */ /* 0x000fe40004000000 */
[----:B------:R-:W-:Y:S01]  /*0580*/  ISETP.GE.U32.AND P1, PT, R10, 0x2, PT ;  /* 0x000000020a00780c */ /* 0x000fe20003f26070 */
[----:B------:R-:W-:-:S02]  /*0590*/  @!P3 IMAD.MOV.U32 R16, RZ, RZ, R8 ;  /* 0x000000ffff10b224 */ /* 0x000fc400078e0008 */
[----:B------:R-:W-:Y:S01]  /*05a0*/  @!P3 IMAD.MOV.U32 R17, RZ, RZ, R9 ;  /* 0x000000ffff11b224 */ /* 0x000fe200078e0009 */
[----:B------:R-:W-:Y:S01]  /*05b0*/  SEL R18, R18, 0x2, P1 ;  /* 0x0000000212127807 */ /* 0x000fe20000800000 */
[----:B------:R0:W3:Y:S01]  /*05c0*/  @!UP1 SYNCS.EXCH.64 URZ, [UR8+0x58], UR4 ;  /* 0x00005804083f95b2 */ /* 0x0000e20008000100 */
[----:B------:R-:W-:Y:S01]  /*05d0*/  NOP ;  /* 0x0000000000007918 */ /* 0x000fe20000000000 */
[----:B0-----:R-:W-:-:S03]  /*05e0*/  UIMAD.WIDE.U32 UR4, UR6, UR7, URZ ;  /* 0x00000007060472a5 */ /* 0x001fc6000f8e003f */
[----:B------:R-:W-:Y:S02]  /*05f0*/  ULDC UR6, c[0x0][0x14] ;  /* 0x0000050000067ab9 */ /* 0x000fe40000000800 */
[----:B------:R-:W-:Y:S02]  /*0600*/  UIMAD.WIDE.U32 UR36, UR4, UR6, URZ ;  /* 0x00000006042472a5 */ /* 0x000fe4000f8e003f */
[----:B------:R-:W-:-:S04]  /*0610*/  UIMAD UR40, UR5, UR6, URZ ;  /* 0x00000006052872a4 */ /* 0x000fc8000f8e023f */
[----:B------:R-:W-:Y:S01]  /*0620*/  UIADD3 UR40, UR37, UR40, URZ ;  /* 0x0000002825287290 */ /* 0x000fe2000fffe03f */
[----:B---34-:R-:W-:Y:S06]  /*0630*/  BAR.SYNC.DEFER_BLOCKING 0x0 ;  /* 0x0000000000007b1d */ /* 0x018fec0000010000 */
[----:B------:R-:W-:Y:S05]  /*0640*/  @!P2 BRA `(.L_x_3) ;  /* 0x000000440008a947 */ /* 0x000fea0003800000 */
[----:B------:R-:W-:-:S13]  /*0650*/  ISETP.GT.U32.AND P0, PT, R10, 0x1, PT ;  /* 0x000000010a00780c */ /* 0x000fda0003f04070 */
[----:B------:R-:W-:Y:S05]  /*0660*/  @P0 EXIT ;  /* 0x000000000000094d */ /* 0x000fea0003800000 */
[----:B------:R-:W-:Y:S01]  /*0670*/  ULDC.64 UR4, c[0x0][0x650] ;  /* 0x0001940000047ab9 */ /* 0x000fe20000000a00 */
[----:B------:R-:W-:Y:S01]  /*0680*/  PRMT R0, RZ, 0x7610, R0 ;  /* 0x00007610ff007816 */ /* 0x000fe20000000000 */
[----:B------:R-:W-:Y:S01]  /*0690*/  IMAD.MOV.U32 R65, RZ, RZ, -0x1 ;  /* 0xffffffffff417424 */ /* 0x000fe200078e00ff */
[----:B------:R-:W-:Y:S01]  /*06a0*/  ISETP.GE.U32.AND P0, PT, R16, UR4, PT ;  /* 0x0000000410007c0c */ /* 0x000fe2000bf06070 */
[----:B------:R-:W-:Y:S02]  /*06b0*/  IMAD.MOV.U32 R64, RZ, RZ, -0x1 ;  /* 0xffffffffff407424 */ /* 0x000fe400078e00ff */
[----:B------:R-:W-:Y:S01]  /*06c0*/  IMAD.MOV.U32 R63, RZ, RZ, -0x1 ;  /* 0xffffffffff3f7424 */ /* 0x000fe200078e00ff */
[----:B------:R-:W-:-:S13]  /*06d0*/  ISETP.GE.U32.AND.EX P0, PT, R17, UR5, PT, P0 ;  /* 0x0000000511007c0c */ /* 0x000fda000bf06100 */
[----:B------:R-:W-:Y:S05]  /*06e0*/  @P0 BRA `(.L_x_4) ;  /* 0x0000000400540947 */ /* 0x000fea0003800000 */
[----:B------:R-:W0:Y:S01]  /*06f0*/  LDC.64 R20, c[0x0][0x628] ;  /* 0x00018a00ff147b82 */ /* 0x000e220000000a00 */
[----:B------:R-:W-:Y:S02]  /*0700*/  IMAD.MOV.U32 R8, RZ, RZ, R16 ;  /* 0x000000ffff087224 */ /* 0x000fe400078e0010 */
[----:B------:R-:W-:-:S05]  /*0710*/  IMAD.MOV.U32 R9, RZ, RZ, R17 ;  /* 0x000000ffff097224 */ /* 0x000fca00078e0011 */
[----:B------:R-:W1:Y:S08]  /*0720*/  LDC R0, c[0x0][0x630] ;  /* 0x00018c00ff007b82 */ /* 0x000e700000000800 */
[----:B------:R-:W2:Y:S01]  /*0730*/  LDC.64 R22, c[0x0][0x620] ;  /* 0x00018800ff167b82 */ /* 0x000ea20000000a00 */
[----:B0-----:R-:W-:-:S04]  /*0740*/  ISETP.NE.U32.AND P0, PT, R20, RZ, PT ;  /* 0x000000ff1400720c */ /* 0x001fc80003f05070 */
[----:B------:R-:W-:-:S13]  /*0750*/  ISETP.NE.AND.EX P0, PT, R21, RZ, PT, P0 ;  /* 0x000000ff1500720c */ /* 0x000fda0003f05300 */
[----:B-12---:R-:W-:Y:S05]  /*0760*/  @!P0 BRA `(.L_x_5) ;  /* 0x0000000000288947 */ /* 0x006fea0003800000 */
[----:B------:R-:W0:Y:S02]  /*0770*/  LDC R13, c[0x0][0x634] ;  /* 0x00018d00ff0d7b82 */ /* 0x000e240000000800 */
[----:B0-----:R-:W-:-:S05]  /*0780*/  IADD3 R13, P0, R16, R13, RZ ;  /* 0x0000000d100d7210 */ /* 0x001fca0007f1e0ff */
[----:B------:R-:W-:-:S04]  /*0790*/  IMAD.X R15, RZ, RZ, R17, P0 ;  /* 0x000000ffff0f7224 */ /* 0x000fc800000e0611 */
[----:B------:R-:W-:-:S04]  /*07a0*/  IMAD.WIDE.U32 R8, R15, R20, RZ ;  /* 0x000000140f087225 */ /* 0x000fc800078e00ff */
[----:B------:R-:W-:-:S04]  /*07b0*/  IMAD.WIDE.U32 R10, P0, R13, R21, R8 ;  /* 0x000000150d0a7225 */ /* 0x000fc80007800008 */
[----:B------:R-:W-:-:S04]  /*07c0*/  IMAD.WIDE.U32 R8, R13, R20, RZ ;  /* 0x000000140d087225 */ /* 0x000fc800078e00ff */
[----:B------:R-:W-:Y:S01]  /*07d0*/  IMAD.X R13, RZ, RZ, RZ, P0 ;  /* 0x000000ffff0d7224 */ /* 0x000fe200000e06ff */
[----:B------:R-:W-:Y:S01]  /*07e0*/  IADD3 RZ, P0, R9, R10, RZ ;  /* 0x0000000a09ff7210 */ /* 0x000fe20007f1e0ff */
[----:B------:R-:W-:-:S04]  /*07f0*/  IMAD.MOV.U32 R12, RZ, RZ, R11 ;  /* 0x000000ffff0c7224 */ /* 0x000fc800078e000b */
[----:B------:R-:W-:-:S08]  /*0800*/  IMAD.WIDE.U32.X R8, R15, R21, R12, P0 ;  /* 0x000000150f087225 */ /* 0x000fd000000e040c */
.L_x_5:
[-CC-:B------:R-:W-:Y:S01]  /*0810*/  SHF.R.U64 R63, R8, R0.reuse, R9.reuse ;  /* 0x00000000083f7219 */ /* 0x180fe20000001209 */
[----:B------:R-:W0:Y:S01]  /*0820*/  LDC R12, c[0x0][0x618] ;  /* 0x00018600ff0c7b82 */ /* 0x000e220000000800 */
[----:B------:R-:W-:Y:S01]  /*0830*/  SHF.R.U32.HI R7, RZ, R0, R9 ;  /* 0x00000000ff077219 */ /* 0x000fe20000011609 */
[----:B------:R-:W-:Y:S01]  /*0840*/  ULDC UR4, c[0x0][0x150] ;  /* 0x0000540000047ab9 */ /* 0x000fe20000000800 */
[----:B------:R-:W-:Y:S02]  /*0850*/  IADD3 R11, P0, RZ, -R63, RZ ;  /* 0x8000003fff0b7210 */ /* 0x000fe40007f1e0ff */
[----:B------:R-:W-:-:S03]  /*0860*/  I2FP.F32.U32 R0, R6 ;  /* 0x0000000600007245 */ /* 0x000fc60000201000 */
[----:B------:R-:W1:Y:S01]  /*0870*/  LDC.64 R30, c[0x0][0x640] ;  /* 0x00019000ff1e7b82 */ /* 0x000e620000000a00 */
[----:B------:R-:W-:Y:S02]  /*0880*/  IMAD.X R13, RZ, RZ, ~R7, P0 ;  /* 0x000000ffff0d7224 */ /* 0x000fe400000e0e07 */
[----:B------:R-:W-:Y:S01]  /*0890*/  FMUL R0, R0, UR4 ;  /* 0x0000000400007c20 */ /* 0x000fe20008400000 */
[----:B------:R-:W-:Y:S01]  /*08a0*/  IMAD.WIDE.U32 R8, R11, R22, R16 ;  /* 0x000000160b087225 */ /* 0x000fe200078e0010 */
[----:B------:R-:W-:-:S03]  /*08b0*/  ULDC UR4, c[0x0][0x154] ;  /* 0x0000550000047ab9 */ /* 0x000fc60000000800 */
[----:B------:R-:W-:Y:S01]  /*08c0*/  IMAD R10, R13, R22, RZ ;  /* 0x000000160d0a7224 */ /* 0x000fe200078e02ff */
[----:B------:R-:W2:Y:S01]  /*08d0*/  LDC R7, c[0x0][0x144] ;  /* 0x00005100ff077b82 */ /* 0x000ea20000000800 */
[----:B------:R-:W3:Y:S02]  /*08e0*/  F2I.U32.TRUNC.NTZ R0, R0 ;  /* 0x0000000000007305 */ /* 0x000ee4000020f000 */
[----:B------:R-:W-:-:S04]  /*08f0*/  IMAD R11, R11, R23, R10 ;  /* 0x000000170b0b7224 */ /* 0x000fc800078e020a */
[----:B------:R-:W-:Y:S01]  /*0900*/  IMAD.IADD R9, R9, 0x1, R11 ;  /* 0x0000000109097824 */ /* 0x000fe200078e020b */
[----:B------:R-:W4:Y:S01]  /*0910*/  LDC R24, c[0x0][0x608] ;  /* 0x00018200ff187b82 */ /* 0x000f220000000800 */
[----:B------:R-:W-:-:S03]  /*0920*/  IMAD.MOV.U32 R11, RZ, RZ, -0x1 ;  /* 0xffffffffff0b7424 */ /* 0x000fc600078e00ff */
[-CC-:B0-----:R-:W-:Y:S02]  /*0930*/  SHF.R.U64 R22, R8, R12.reuse, R9.reuse ;  /* 0x0000000c08167219 */ /* 0x181fe40000001209 */
[----:B------:R-:W-:Y:S02]  /*0940*/  I2FP.F32.U32 R8, R3 ;  /* 0x0000000300087245 */ /* 0x000fe40000201000 */
[----:B------:R-:W0:Y:S01]  /*0950*/  LDC R28, c[0x0][0x658] ;  /* 0x00019600ff1c7b82 */ /* 0x000e220000000800 */
[----:B-1----:R-:W-:Y:S01]  /*0960*/  ISETP.NE.U32.AND P0, PT, R30, RZ, PT ;  /* 0x000000ff1e00720c */ /* 0x002fe20003f05070 */
[----:B---3--:R-:W-:Y:S02]  /*0970*/  IMAD.MOV R10, RZ, RZ, -R0 ;  /* 0x000000ffff0a7224 */ /* 0x008fe400078e0a00 */
[----:B------:R-:W-:Y:S01]  /*0980*/  FMUL R8, R8, UR4 ;  /* 0x0000000408087c20 */ /* 0x000fe20008400000 */
[----:B------:R-:W-:Y:S02]  /*0990*/  SHF.R.U32.HI R9, RZ, R12, R9 ;  /* 0x0000000cff097219 */ /* 0x000fe40000011609 */
[----:B------:R-:W-:Y:S01]  /*09a0*/  ISETP.NE.AND.EX P0, PT, R31, RZ, PT, P0 ;  /* 0x000000ff1f00720c */ /* 0x000fe20003f05300 */
[----:B------:R1:W3:Y:S01]  /*09b0*/  F2I.U32.TRUNC.NTZ R15, R8 ;  /* 0x00000008000f7305 */ /* 0x0002e2000020f000 */
[----:B------:R-:W1:Y:S01]  /*09c0*/  LDC R20, c[0x0][0x148] ;  /* 0x00005200ff147b82 */ /* 0x000e620000000800 */
[----:B--2---:R-:W-:-:S07]  /*09d0*/  IMAD R0, R7, R10, R6 ;  /* 0x0000000a07007224 */ /* 0x004fce00078e0206 */
[----:B------:R-:W2:Y:S01]  /*09e0*/  LDC R26, c[0x0][0x600] ;  /* 0x00018000ff1a7b82 */ /* 0x000ea20000000800 */
[-CC-:B----4-:R-:W-:Y:S02]  /*09f0*/  SHF.R.U64 R32, R22, R24.reuse, R9.reuse ;  /* 0x0000001816207219 */ /* 0x190fe40000001209 */
[----:B------:R-:W-:Y:S01]  /*0a00*/  SHF.R.U32.HI R7, RZ, R24, R9 ;  /* 0x00000018ff077219 */ /* 0x000fe20000011609 */
[----:B------:R-:W-:-:S04]  /*0a10*/  IMAD.MOV.U32 R9, RZ, RZ, 0x1 ;  /* 0x00000001ff097424 */ /* 0x000fc800078e00ff */
[----:B------:R-:W4:Y:S01]  /*0a20*/  LDC R21, c[0x0][0x648] ;  /* 0x00019200ff157b82 */ /* 0x000f220000000800 */
[-C--:B0-----:R-:W-:Y:S02]  /*0a30*/  SHF.L.U32 R6, R11, R28.reuse, RZ ;  /* 0x0000001c0b067219 */ /* 0x081fe400000006ff */
[--C-:B------:R-:W-:Y:S02]  /*0a40*/  SHF.R.U64 R24, R32, R28, R7.reuse ;  /* 0x0000001c20187219 */ /* 0x100fe40000001207 */
[----:B------:R-:W-:Y:S02]  /*0a50*/  LOP3.LUT R13, RZ, R6, RZ, 0x33, !PT ;  /* 0x00000006ff0d7212 */ /* 0x000fe400078e33ff */
[-C--:B------:R-:W-:Y:S01]  /*0a60*/  SHF.R.U32.HI R7, RZ, R28.reuse, R7 ;  /* 0x0000001cff077219 */ /* 0x080fe20000011607 */
[----:B------:R-:W0:Y:S01]  /*0a70*/  LDC R23, c[0x0][0x638] ;  /* 0x00018e00ff177b82 */ /* 0x000e220000000800 */
[----:B------:R-:W-:Y:S01]  /*0a80*/  SHF.L.U32 R12, R9, R28, RZ ;  /* 0x0000001c090c7219 */ /* 0x000fe200000006ff */
[----:B------:R-:W-:-:S06]  /*0a90*/  IMAD.MOV.U32 R6, RZ, RZ, R24 ;  /* 0x000000ffff067224 */ /* 0x000fcc00078e0018 */
[----:B------:R-:W0:Y:S01]  /*0aa0*/  LDC R65, c[0x0][0x610] ;  /* 0x00018400ff417b82 */ /* 0x000e220000000800 */
[----:B-1-3--:R-:W-:Y:S05]  /*0ab0*/  @!P0 BRA `(.L_x_6) ;  /* 0x0000000000288947 */ /* 0x00afea0003800000 */
[----:B------:R-:W1:Y:S02]  /*0ac0*/  LDC R11, c[0x0][0x64c] ;  /* 0x00019300ff0b7b82 */ /* 0x000e640000000800 */
[----:B-1----:R-:W-:-:S05]  /*0ad0*/  IADD3 R11, P0, R24, R11, RZ ;  /* 0x0000000b180b7210 */ /* 0x002fca0007f1e0ff */
        /* <DEDUP_REMOVED lines=8> */
.L_x_6:
[----:B----4-:R-:W-:Y:S01]  /*0b60*/  SHF.R.U64 R6, R6, R21, R7 ;  /* 0x0000001506067219 */ /* 0x010fe20000001207 */
[----:B--2---:R-:W-:Y:S01]  /*0b70*/  VIADD R7, R26, 0xffffffff ;  /* 0xffffffff1a077836 */ /* 0x004fe20000000000 */
[----:B------:R-:W-:Y:S01]  /*0b80*/  LOP3.LUT R13, R32, R13, RZ, 0xc0, !PT ;  /* 0x0000000d200d7212 */ /* 0x000fe200078ec0ff */
[----:B------:R-:W-:Y:S02]  /*0b90*/  IMAD.MOV R15, RZ, RZ, -R15 ;  /* 0x000000ffff0f7224 */ /* 0x000fe400078e0a0f */
[----:B------:R-:W-:Y:S02]  /*0ba0*/  IMAD.MOV R8, RZ, RZ, -R6 ;  /* 0x000000ffff087224 */ /* 0x000fe400078e0a06 */
[----:B------:R-:W-:Y:S01]  /*0bb0*/  IMAD R13, R12, R6, R13 ;  /* 0x000000060c0d7224 */ /* 0x000fe200078e020d */
[----:B------:R-:W-:Y:S01]  /*0bc0*/  LOP3.LUT R6, R22, R7, RZ, 0xc0, !PT ;  /* 0x0000000716067212 */ /* 0x000fe200078ec0ff */
[----:B------:R-:W-:Y:S02]  /*0bd0*/  @P3 IMAD R0, R20, R15, R3 ;  /* 0x0000000f14003224 */ /* 0x000fe400078e0203 */
[----:B0-----:R-:W-:-:S02]  /*0be0*/  IMAD R3, R8, R23, R24 ;  /* 0x0000001708037224 */ /* 0x001fc400078e0218 */
[----:B------:R-:W-:Y:S02]  /*0bf0*/  IMAD R65, R13, R65, R0 ;  /* 0x000000410d417224 */ /* 0x000fe400078e0200 */
[----:B------:R-:W-:Y:S02]  /*0c00*/  IMAD R6, R3, R26, R6 ;  /* 0x0000001a03067224 */ /* 0x000fe400078e0206 */
[----:B------:R-:W-:-:S03]  /*0c10*/  IMAD.MOV.U32 R0, RZ, RZ, 0x1 ;  /* 0x00000001ff007424 */ /* 0x000fc600078e00ff */
[----:B------:R-:W-:Y:S02]  /*0c20*/  SEL R64, R6, R65, !P3 ;  /* 0x0000004106407207 */ /* 0x000fe40005800000 */
[----:B------:R-:W-:-:S07]  /*0c30*/  SEL R65, R65, R6, !P3 ;  /* 0x0000000641417207 */ /* 0x000fce0005800000 */
.L_x_4:
[----:B------:R-:W-:-:S08]  /*0c40*/  NOP ;  /* 0x0000000000007918 */ /* 0x000fd00000000000 */
[----:B------:R-:W0:Y:S02]  /*0c50*/  USETMAXREG.TRY_ALLOC.CTAPOOL UP0, 0xe8 ;  /* 0x000000e8000079c8 */ /* 0x000e240008000600 */
[----:B0-----:R-:W-:-:S13]  /*0c60*/  PLOP3.LUT P0, PT, PT, PT, UP0, 0x80, 0x0 ;  /* 0x000000000000781c */ /* 0x001fda0003f0f008 */
[----:B------:R-:W-:Y:S05]  /*0c70*/  @!P0 BRA `(.L_x_4) ;  /* 0xfffffffc00f08947 */ /* 0x000fea000383ffff */
[----:B------:R-:W-:Y:S01]  /*0c80*/  ULDC.64 UR4, c[0x0][0x598] ;  /* 0x0001660000047ab9 */ /* 0x000fe20000000a00 */
[----:B------:R-:W-:Y:S01]  /*0c90*/  ULDC.64 UR50, c[0x0][0x208] ;  /* 0x0000820000327ab9 */ /* 0x000fe20000000a00 */
[----:B------:R-:W-:-:S04]  /*0ca0*/  ISETP.NE.U32.AND P0, PT, RZ, UR4, PT ;  /* 0x00000004ff007c0c */ /* 0x000fc8000bf05070 */
[----:B------:R-:W-:-:S13]  /*0cb0*/  ISETP.NE.AND.EX P0, PT, RZ, UR5, PT, P0 ;  /* 0x00000005ff007c0c */ /* 0x000fda000bf05300 */
[----:B------:R-:W-:Y:S05]  /*0cc0*/  @!P0 BRA `(.L_x_7) ;  /* 0x00000000001c8947 */ /* 0x000fea0003800000 */
[----:B------:R-:W0:Y:S02]  /*0cd0*/  LDC.64 R6, c[0x0][0x598] ;  /* 0x00016600ff067b82 */ /* 0x000e240000000a00 */
[----:B0-----:R-:W2:Y:S02]  /*0ce0*/  LDG.E.64 R6, desc[UR50][R6.64] ;  /* 0x0000003206067981 */ /* 0x001ea4000c1e1b00 */
[----:B--2---:R-:W-:-:S04]  /*0cf0*/  ISETP.NE.U32.AND P0, PT, R6, RZ, PT ;  /* 0x000000ff0600720c */ /* 0x004fc80003f05070 */
[----:B------:R-:W-:-:S13]  /*0d00*/  ISETP.NE.AND.EX P0, PT, R7, RZ, PT, P0 ;  /* 0x000000ff0700720c */ /* 0x000fda0003f05300 */
[----:B------:R-:W-:Y:S05]  /*0d10*/  @!P0 BRA `(.L_x_7) ;  /* 0x0000000000088947 */ /* 0x000fea0003800000 */
[----:B------:R0:W5:Y:S01]  /*0d20*/  LD.E R19, desc[UR50][R6.64] ;  /* 0x0000003206137980 */ /* 0x000162000c101900 */
[----:B------:R-:W-:Y:S05]  /*0d30*/  BRA `(.L_x_8) ;  /* 0x0000000000247947 */ /* 0x000fea0003800000 */
.L_x_7:
[----:B------:R-:W-:Y:S02]  /*0d40*/  ULDC.64 UR4, c[0x0][0x588] ;  /* 0x0001620000047ab9 */ /* 0x000fe40000000a00 */
[----:B------:R-:W-:-:S04]  /*0d50*/  ISETP.NE.U32.AND P0, PT, RZ, UR4, PT ;  /* 0x00000004ff007c0c */ /* 0x000fc8000bf05070 */
[----:B------:R-:W-:-:S13]  /*0d60*/  ISETP.NE.AND.EX P0, PT, RZ, UR5, PT, P0 ;  /* 0x00000005ff007c0c */ /* 0x000fda000bf05300 */
[----:B------:R-:W-:Y:S05]  /*0d70*/  @!P0 BRA `(.L_x_9) ;  /* 0x00000000000c8947 */ /* 0x000fea0003800000 */
[----:B------:R-:W0:Y:S02]  /*0d80*/  LDC.64 R6, c[0x0][0x588] ;  /* 0x00016200ff067b82 */ /* 0x000e240000000a00 */
[----:B0-----:R1:W5:Y:S01]  /*0d90*/  LDG.E R19, desc[UR50][R6.64] ;  /* 0x0000003206137981 */ /* 0x001362000c1e1900 */
[----:B------:R-:W-:Y:S05]  /*0da0*/  BRA `(.L_x_8) ;  /* 0x0000000000087947 */ /* 0x000fea0003800000 */
.L_x_9:
[----:B------:R-:W-:Y:S02]  /*0db0*/  ULDC UR4, c[0x0][0x580] ;  /* 0x0001600000047ab9 */ /* 0x000fe40000000800 */
[----:B------:R-:W-:-:S07]  /*0dc0*/  IMAD.U32 R19, RZ, RZ, UR4 ;  /* 0x00000004ff137e24 */ /* 0x000fce000f8e00ff */
.L_x_8:
[----:B------:R-:W-:Y:S02]  /*0dd0*/  ULDC.64 UR4, c[0x0][0x5a0] ;  /* 0x0001680000047ab9 */ /* 0x000fe40000000a00 */
[----:B------:R-:W-:-:S04]  /*0de0*/  ISETP.NE.U32.AND P0, PT, RZ, UR4, PT ;  /* 0x00000004ff007c0c */ /* 0x000fc8000bf05070 */
[----:B------:R-:W-:-:S13]  /*0df0*/  ISETP.NE.AND.EX P0, PT, RZ, UR5, PT, P0 ;  /* 0x00000005ff007c0c */ /* 0x000fda000bf05300 */
[----:B------:R-:W-:Y:S05]  /*0e00*/  @!P0 BRA `(.L_x_10) ;  /* 0x00000000001c8947 */ /* 0x000fea0003800000 */
[----:B01----:R-:W0:Y:S02]  /*0e10*/  LDC.64 R6, c[0x0][0x5a0] ;  /* 0x00016800ff067b82 */ /* 0x003e240000000a00 */
[----:B0-----:R-:W2:Y:S02]  /*0e20*/  LDG.E.64 R6, desc[UR50][R6.64] ;  /* 0x0000003206067981 */ /* 0x001ea4000c1e1b00 */
[----:B--2---:R-:W-:-:S04]  /*0e30*/  ISETP.NE.U32.AND P0, PT, R6, RZ, PT ;  /* 0x000000ff0600720c */ /* 0x004fc80003f05070 */
[----:B------:R-:W-:-:S13]  /*0e40*/  ISETP.NE.AND.EX P0, PT, R7, RZ, PT, P0 ;  /* 0x000000ff0700720c */ /* 0x000fda0003f05300 */
[----:B------:R-:W-:Y:S05]  /*0e50*/  @!P0 BRA `(.L_x_10) ;  /* 0x0000000000088947 */ /* 0x000fea0003800000 */
[----:B------:R0:W5:Y:S01]  /*0e60*/  LD.E R48, desc[UR50][R6.64] ;  /* 0x0000003206307980 */ /* 0x000162000c101900 */
[----:B------:R-:W-:Y:S05]  /*0e70*/  BRA `(.L_x_11) ;  /* 0x0000000000247947 */ /* 0x000fea0003800000 */
.L_x_10:
[----:B------:R-:W-:Y:S02]  /*0e80*/  ULDC.64 UR4, c[0x0][0x590] ;  /* 0x0001640000047ab9 */ /* 0x000fe40000000a00 */
[----:B------:R-:W-:-:S04]  /*0e90*/  ISETP.NE.U32.AND P0, PT, RZ, UR4, PT ;  /* 0x00000004ff007c0c */ /* 0x000fc8000bf05070 */
[----:B------:R-:W-:-:S13]  /*0ea0*/  ISETP.NE.AND.EX P0, PT, RZ, UR5, PT, P0 ;  /* 0x00000005ff007c0c */ /* 0x000fda000bf05300 */
[----:B------:R-:W-:Y:S05]  /*0eb0*/  @!P0 BRA `(.L_x_12) ;  /* 0x00000000000c8947 */ /* 0x000fea0003800000 */
[----:B------:R-:W2:Y:S02]  /*0ec0*/  LDC.64 R48, c[0x0][0x590] ;  /* 0x00016400ff307b82 */ /* 0x000ea40000000a00 */
[----:B--2---:R2:W5:Y:S01]  /*0ed0*/  LDG.E R48, desc[UR50][R48.64] ;  /* 0x0000003230307981 */ /* 0x004562000c1e1900 */
[----:B------:R-:W-:Y:S05]  /*0ee0*/  BRA `(.L_x_11) ;  /* 0x0000000000087947 */ /* 0x000fea0003800000 */
.L_x_12:
[----:B------:R-:W-:Y:S02]  /*0ef0*/  ULDC UR4, c[0x0][0x584] ;  /* 0x0001610000047ab9 */ /* 0x000fe40000000800 */
[----:B------:R-:W-:-:S07]  /*0f00*/  IMAD.U32 R48, RZ, RZ, UR4 ;  /* 0x00000004ff307e24 */ /* 0x000fce000f8e00ff */
.L_x_11:
[----:B------:R-:W-:-:S13]  /*0f10*/  LOP3.LUT P0, RZ, R0, 0xff, RZ, 0xc0, !PT ;  /* 0x000000ff00ff7812 */ /* 0x000fda000780c0ff */
[----:B------:R-:W-:Y:S05]  /*0f20*/  @!P0 EXIT ;  /* 0x000000000000894d */ /* 0x000fea0003800000 */
[----:B01----:R-:W2:Y:S01]  /*0f30*/  LDC.64 R6, c[0x0][0x5c8] ;  /* 0x00017200ff067b82 */ /* 0x003ea20000000a00 */
[----:B------:R-:W-:Y:S01]  /*0f40*/  LOP3.LUT R14, R14, 0x1, RZ, 0xc0, !PT ;  /* 0x000000010e0e7812 */ /* 0x000fe200078ec0ff */
[----:B------:R-:W-:Y:S01]  /*0f50*/  ULDC.64 UR4, c[0x0][0x288] ;  /* 0x0000a20000047ab9 */ /* 0x000fe20000000a00 */
[----:B------:R-:W-:Y:S01]  /*0f60*/  SHF.R.U32.HI R0, RZ, 0x2, R4 ;  /* 0x00000002ff007819 */ /* 0x000fe20000011604 */
[----:B------:R-:W-:Y:S01]  /*0f70*/  IMAD.U32 R3, RZ, RZ, UR4 ;  /* 0x00000004ff037e24 */ /* 0x000fe2000f8e00ff */
[----:B------:R-:W-:Y:S01]  /*0f80*/  UIADD3 UR4, UR5, 0x3f, URZ ;  /* 0x0000003f05047890 */ /* 0x000fe2000fffe03f */
[----:B------:R-:W-:Y:S01]  /*0f90*/  IMAD.SHL.U32 R9, R14, 0x40, RZ ;  /* 0x000000400e097824 */ /* 0x000fe200078e00ff */
[----:B------:R-:W-:Y:S01]  /*0fa0*/  SHF.R.U32.HI R5, RZ, 0x1, R5 ;  /* 0x00000001ff057819 */ /* 0x000fe20000011605 */
[----:B------:R-:W0:Y:S01]  /*0fb0*/  LDC R52, c[0x0][0x658] ;  /* 0x00019600ff347b82 */ /* 0x000e220000000800 */
[----:B------:R-:W-:Y:S01]  /*0fc0*/  LOP3.LUT R0, R0, 0x7, RZ, 0xc0, !PT ;  /* 0x0000000700007812 */ /* 0x000fe200078ec0ff */
[----:B------:R-:W-:Y:S01]  /*0fd0*/  USHF.R.S32.HI UR5, URZ, 0x1f, UR4 ;  /* 0x0000001f3f057899 */ /* 0x000fe20008011404 */
[----:B------:R-:W-:Y:S01]  /*0fe0*/  LOP3.LUT R54, R4, 0x3, RZ, 0xc0, !PT ;  /* 0x0000000304367812 */ /* 0x000fe200078ec0ff */
[----:B------:R-:W-:Y:S01]  /*0ff0*/  ULDC.64 UR42, c[0x0][0x5b0] ;  /* 0x00016c00002a7ab9 */ /* 0x000fe20000000a00 */
[----:B------:R-:W-:Y:S01]  /*1000*/  LOP3.LUT R5, R5, 0x30, RZ, 0xc0, !PT ;  /* 0x0000003005057812 */ /* 0x000fe200078ec0ff */
[----:B------:R-:W-:Y:S01]  /*1010*/  ULEA.HI UR5, UR5, UR4, URZ, 0x6 ;  /* 0x0000000405057291 */ /* 0x000fe2000f8f303f */
[--C-:B------:R-:W-:Y:S01]  /*1020*/  LOP3.LUT R22, R9, 0x40, R0.reuse, 0xe2, !PT ;  /* 0x0000004009167812 */ /* 0x100fe200078ee200 */
[----:B------:R-:W-:Y:S01]  /*1030*/  IMAD R54, R54, -0x2, R3 ;  /* 0xfffffffe36367824 */ /* 0x000fe200078e0203 */
[-C--:B------:R-:W-:Y:S01]  /*1040*/  IADD3 R3, RZ, -R5.reuse, -R0 ;  /* 0x80000005ff037210 */ /* 0x080fe20007ffe800 */
[----:B------:R-:W-:Y:S01]  /*1050*/  USHF.L.U64.HI UR41, UR42, 0x8, UR43 ;  /* 0x000000082a297899 */ /* 0x000fe2000801022b */
[----:B------:R-:W-:Y:S01]  /*1060*/  LOP3.LUT R22, R22, R5, RZ, 0xfc, !PT ;  /* 0x0000000516167212 */ /* 0x000fe200078efcff */
[----:B------:R-:W-:Y:S01]  /*1070*/  IMAD.MOV.U32 R5, RZ, RZ, -0x1 ;  /* 0xffffffffff057424 */ /* 0x000fe200078e00ff */
[----:B------:R-:W-:Y:S01]  /*1080*/  USHF.R.S32.HI UR43, URZ, 0x6, UR5 ;  /* 0x000000063f2b7899 */ /* 0x000fe20008011405 */
[----:B------:R-:W-:Y:S01]  /*1090*/  IMAD.MOV.U32 R9, RZ, RZ, 0x1 ;  /* 0x00000001ff097424 */ /* 0x000fe200078e00ff */
[----:B------:R-:W-:Y:S01]  /*10a0*/  LOP3.LUT R56, R4, 0x80, RZ, 0xc0, !PT ;  /* 0x0000008004387812 */ /* 0x000fe200078ec0ff */
[----:B--2---:R-:W-:Y:S01]  /*10b0*/  IMAD.SHL.U32 R49, R6, 0x100, RZ ;  /* 0x0000010006317824 */ /* 0x004fe200078e00ff */
[----:B------:R-:W-:Y:S01]  /*10c0*/  UISETP.LT.AND UP0, UPT, UR43, 0x1, UPT ;  /* 0x000000012b00788c */ /* 0x000fe2000bf01270 */
[----:B------:R-:W-:Y:S01]  /*10d0*/  IMAD R3, R14, -0x40, R3 ;  /* 0xffffffc00e037824 */ /* 0x000fe200078e0203 */
[----:B------:R-:W-:Y:S01]  /*10e0*/  ULDC UR4, c[0x0][0x284] ;  /* 0x0000a10000047ab9 */ /* 0x000fe20000000800 */
[----:B------:R-:W-:Y:S01]  /*10f0*/  USHF.L.U32 UR42, UR42, 0x8, URZ ;  /* 0x000000082a2a7899 */ /* 0x000fe2000800063f */
[C-C-:B------:R-:W-:Y:S01]  /*1100*/  SHF.L.U64.HI R53, R6.reuse, 0x3, R7.reuse ;  /* 0x0000000306357819 */ /* 0x140fe20000010207 */
[----:B------:R-:W-:Y:S01]  /*1110*/  USEL UR47, UR43, 0x1, UP0 ;  /* 0x000000012b2f7887 */ /* 0x000fe20008000000 */
[C---:B------:R-:W-:Y:S01]  /*1120*/  SHF.L.U64.HI R51, R6.reuse, 0x8, R7 ;  /* 0x0000000806337819 */ /* 0x040fe20000010207 */
[----:B------:R-:W-:Y:S01]  /*1130*/  IMAD.SHL.U32 R50, R6, 0x8, RZ ;  /* 0x0000000806327824 */ /* 0x000fe200078e00ff */
[-C--:B0-----:R-:W-:Y:S01]  /*1140*/  SHF.L.U32 R5, R5, R52.reuse, RZ ;  /* 0x0000003405057219 */ /* 0x081fe200000006ff */
[----:B------:R-:W-:Y:S01]  /*1150*/  IMAD.SHL.U32 R55, R4, 0x2, RZ ;  /* 0x0000000204377824 */ /* 0x000fe200078e00ff */
[----:B------:R-:W-:Y:S01]  /*1160*/  SHF.L.U32 R52, R9, R52, RZ ;  /* 0x0000003409347219 */ /* 0x000fe200000006ff */
[----:B------:R-:W-:Y:S01]  /*1170*/  VIADD R61, R3, UR4 ;  /* 0x00000004033d7c36 */ /* 0x000fe20008000000 */
[----:B------:R-:W-:Y:S01]  /*1180*/  LOP3.LUT R62, R18, 0x1, RZ, 0xfc, !PT ;  /* 0x00000001123e7812 */ /* 0x000fe200078efcff */
[----:B------:R-:W-:Y:S01]  /*1190*/  IMAD.MOV.U32 R23, RZ, RZ, RZ ;  /* 0x000000ffff177224 */ /* 0x000fe200078e00ff */
[----:B------:R-:W-:Y:S01]  /*11a0*/  SHF.R.U32.HI R56, RZ, 0x7, R56 ;  /* 0x00000007ff387819 */ /* 0x000fe20000011638 */
[----:B------:R-:W-:Y:S01]  /*11b0*/  ULOP3.LUT UR44, UR42, 0x2, URZ, 0xfc, !UPT ;  /* 0x000000022a2c7892 */ /* 0x000fe2000f8efc3f */
[----:B------:R-:W-:Y:S01]  /*11c0*/  LOP3.LUT R57, RZ, R5, RZ, 0x33, !PT ;  /* 0x00000005ff397212 */ /* 0x000fe200078e33ff */
[----:B------:R-:W-:Y:S01]  /*11d0*/  ULOP3.LUT UR45, UR42, 0x10, URZ, 0xfc, !UPT ;  /* 0x000000102a2d7892 */ /* 0x000fe2000f8efc3f */
[C---:B------:R-:W-:Y:S01]  /*11e0*/  LOP3.LUT R58, R49.reuse, 0x2, RZ, 0xfc, !PT ;  /* 0x00000002313a7812 */ /* 0x040fe200078efcff */
[----:B------:R-:W-:Y:S01]  /*11f0*/  ULOP3.LUT UR46, UR42, 0x12, URZ, 0xfc, !UPT ;  /* 0x000000122a2e7892 */ /* 0x000fe2000f8efc3f */
[C---:B------:R-:W-:Y:S01]  /*1200*/  LOP3.LUT R59, R49.reuse, 0x10, RZ, 0xfc, !PT ;  /* 0x00000010313b7812 */ /* 0x040fe200078efcff */
[----:B------:R-:W-:Y:S01]  /*1210*/  UIADD3 UR47, UR43, -UR47, URZ ;  /* 0x8000002f2b2f7290 */ /* 0x000fe2000fffe03f */
[----:B------:R-:W-:Y:S01]  /*1220*/  LOP3.LUT R60, R49, 0x12, RZ, 0xfc, !PT ;  /* 0x00000012313c7812 */ /* 0x000fe200078efcff */
[----:B------:R-:W-:Y:S01]  /*1230*/  UMOV UR38, URZ ;  /* 0x0000003f00267c82 */ /* 0x000fe20008000000 */
[----:B------:R-:W-:-:S09]  /*1240*/  UMOV UR39, URZ ;  /* 0x0000003f00277c82 */ /* 0x000fd20008000000 */
.L_x_78:
[----:B0-----:R-:W0:Y:S01]  /*1250*/  SHFL.IDX PT, R0, R56, RZ, 0x1f ;  /* 0x00001fff38007589 */ /* 0x001e2200000e0000 */
[----:B------:R-:W1:Y:S01]  /*1260*/  S2UR UR6, SR_CgaCtaId ;  /* 0x00000000000679c3 */ /* 0x000e620000008800 */
[----:B------:R-:W-:Y:S01]  /*1270*/  UMOV UR49, 0x400 ;  /* 0x0000040000317882 */ /* 0x000fe20000000000 */
[----:B0-----:R-:W-:Y:S01]  /*1280*/  R2UR UR4, R0 ;  /* 0x00000000000472ca */ /* 0x001fe200000e0000 */
[----:B-1----:R-:W-:-:S12]  /*1290*/  ULEA UR49, UR6, UR49, 0x18 ;  /* 0x0000003106317291 */ /* 0x002fd8000f8ec03f */
[----:B------:R-:W-:-:S04]  /*12a0*/  ULEA.HI UR5, UR4, UR4, URZ, 0x1 ;  /* 0x0000000404057291 */ /* 0x000fc8000f8f083f */
[----:B------:R-:W-:-:S04]  /*12b0*/  ULOP3.LUT UR5, UR5, 0x7fffe, URZ, 0xc0, !UPT ;  /* 0x0007fffe05057892 */ /* 0x000fc8000f8ec03f */
[----:B------:R-:W-:-:S03]  /*12c0*/  UIADD3 UR5, UR4, -UR5, URZ ;  /* 0x8000000504057290 */ /* 0x000fc6000fffe03f */
[----:B------:R-:W-:Y:S01]  /*12d0*/  ULDC UR4, c[0x0][0x28c] ;  /* 0x0000a30000047ab9 */ /* 0x000fe20000000800 */
[----:B------:R-:W-:Y:S01]  /*12e0*/  ULEA UR5, UR5, UR49, 0xd ;  /* 0x0000003105057291 */ /* 0x000fe2000f8e683f */
[----:B------:R-:W-:-:S03]  /*12f0*/  ISETP.LT.AND P0, PT, RZ, UR4, PT ;  /* 0x00000004ff007c0c */ /* 0x000fc6000bf01270 */
[----:B------:R-:W-:-:S04]  /*1300*/  UIADD3 UR5, UR5, 0x100, URZ ;  /* 0x0000010005057890 */ /* 0x000fc8000fffe03f */
[----:B------:R-:W-:-:S04]  /*1310*/  USHF.R.U32.HI UR5, URZ, 0x4, UR5 ;  /* 0x000000043f057899 */ /* 0x000fc80008011605 */
[----:B------:R-:W-:-:S04]  /*1320*/  ULOP3.LUT UR5, UR5, 0x3fff, URZ, 0xc0, !UPT ;  /* 0x00003fff05057892 */ /* 0x000fc8000f8ec03f */
[----:B------:R-:W-:Y:S01]  /*1330*/  ULOP3.LUT UR48, UR5, 0x10000, URZ, 0xfc, !UPT ;  /* 0x0001000005307892 */ /* 0x000fe2000f8efc3f */
[----:B--2--5:R-:W-:Y:S11]  /*1340*/  @P0 BRA `(.L_x_13) ;  /* 0x0000000000400947 */ /* 0x024ff60003800000 */
[----:B------:R-:W-:Y:S01]  /*1350*/  MOV R0, 0x0 ;  /* 0x0000000000007802 */ /* 0x000fe20000000f00 */
[----:B------:R-:W-:Y:S01]  /*1360*/  ULDC.64 UR4, c[0x4][0x68] ;  /* 0x01001a0000047ab9 */ /* 0x000fe20000000a00 */
[----:B------:R-:W-:Y:S01]  /*1370*/  ULDC.64 UR6, c[0x4][0x8] ;  /* 0x0100020000067ab9 */ /* 0x000fe20000000a00 */
[----:B------:R-:W-:Y:S01]  /*1380*/  IMAD.U32 R4, RZ, RZ, UR4 ;  /* 0x00000004ff047e24 */ /* 0x000fe2000f8e00ff */
[----:B------:R0:W1:Y:S01]  /*1390*/  LDC.64 R14, c[0x4][R0] ;  /* 0x01000000000e7b82 */ /* 0x0000620000000a00 */
[----:B------:R-:W-:Y:S01]  /*13a0*/  IMAD.U32 R5, RZ, RZ, UR5 ;  /* 0x00000005ff057e24 */ /* 0x000fe2000f8e00ff */
[----:B------:R-:W-:Y:S01]  /*13b0*/  ULDC.64 UR4, c[0x4][0x70] ;  /* 0x01001c0000047ab9 */ /* 0x000fe20000000a00 */
[----:B------:R-:W-:Y:S02]  /*13c0*/  IMAD.U32 R10, RZ, RZ, UR6 ;  /* 0x00000006ff0a7e24 */ /* 0x000fe4000f8e00ff */
[----:B------:R-:W-:Y:S02]  /*13d0*/  IMAD.U32 R6, RZ, RZ, UR4 ;  /* 0x00000004ff067e24 */ /* 0x000fe4000f8e00ff */
[----:B------:R-:W-:-:S02]  /*13e0*/  IMAD.U32 R7, RZ, RZ, UR5 ;  /* 0x00000005ff077e24 */ /* 0x000fc4000f8e00ff */
[----:B------:R-:W-:Y:S02]  /*13f0*/  IMAD.U32 R11, RZ, RZ, UR7 ;  /* 0x00000007ff0b7e24 */ /* 0x000fe4000f8e00ff */
[----:B------:R-:W-:Y:S02]  /*1400*/  IMAD.MOV.U32 R8, RZ, RZ, 0x1e1 ;  /* 0x000001e1ff087424 */ /* 0x000fe400078e00ff */
[----:B------:R-:W-:Y:S02]  /*1410*/  IMAD.MOV.U32 R12, RZ, RZ, 0x1 ;  /* 0x00000001ff0c7424 */ /* 0x000fe400078e00ff */
[----:B0-----:R-:W-:-:S07]  /*1420*/  IMAD.MOV.U32 R13, RZ, RZ, RZ ;  /* 0x000000ffff0d7224 */ /* 0x001fce00078e00ff */
[----:B------:R-:W-:-:S07]  /*1430*/  LEPC R20, `(.L_x_13) ;  /* 0x000000001014794e */ /* 0x000fce0000000000 */
[----:B-1---5:R-:W-:Y:S05]  /*1440*/  CALL.ABS.NOINC R14 ;  /* 0x000000000e007343 */ /* 0x022fea0003c00000 */
.L_x_13:
[----:B------:R-:W-:-:S13]  /*1450*/  ISETP.NE.AND P0, PT, R62, 0x3, PT ;  /* 0x000000033e00780c */ /* 0x000fda0003f05270 */
[----:B------:R-:W-:Y:S05]  /*1460*/  @!P0 BRA `(.L_x_14) ;  /* 0x0000000000048947 */ /* 0x000fea0003800000 */
[----:B------:R-:W-:Y:S01]  /*1470*/  BPT.TRAP 0x1 ;  /* 0x000000040000795c */ /* 0x000fe20000300000 */
.L_x_14:
[----:B------:R-:W-:Y:S02]  /*1480*/  IMAD.U32 R3, RZ, RZ, UR39 ;  /* 0x00000027ff037e24 */ /* 0x000fe4000f8e00ff */
[----:B------:R-:W-:-:S03]  /*1490*/  IMAD.U32 R0, RZ, RZ, UR38 ;  /* 0x00000026ff007e24 */ /* 0x000fc6000f8e00ff */
[----:B------:R-:W-:Y:S02]  /*14a0*/  LEA R3, R3, UR49, 0x3 ;  /* 0x0000003103037c11 */ /* 0x000fe4000f8e18ff */
[----:B------:R-:W-:-:S04]  /*14b0*/  SHF.L.U32 R0, R0, 0x1f, RZ ;  /* 0x0000001f00007819 */ /* 0x000fc800000006ff */
[----:B------:R0:W1:Y:S01]  /*14c0*/  SYNCS.PHASECHK.TRANS64.TRYWAIT P1, [R3+URZ], R0 ;  /* 0x00000000030075a7 */ /* 0x000062000802017f */
[----:B------:R-:W-:Y:S05]  /*14d0*/  @!P0 BRA `(.L_x_15) ;  /* 0x0000000000048947 */ /* 0x000fea0003800000 */
[----:B------:R-:W-:Y:S01]  /*14e0*/  BPT.TRAP 0x1 ;  /* 0x000000040000795c */ /* 0x000fe20000300000 */
.L_x_15:
[----:B------:R-:W-:-:S05]  /*14f0*/  IMAD.U32 R4, RZ, RZ, UR47 ;  /* 0x0000002fff047e24 */ /* 0x000fca000f8e00ff */
[----:B------:R-:W-:Y:S01]  /*1500*/  ISETP.GE.AND P2, PT, R4, 0x1, PT ;  /* 0x000000010400780c */ /* 0x000fe20003f46270 */
[----:B-1----:R-:W-:-:S12]  /*1510*/  @P1 BRA `(.L_x_16) ;  /* 0x0000000000081947 */ /* 0x002fd80003800000 */
[----:B------:R-:W1:Y:S02]  /*1520*/  SYNCS.PHASECHK.TRANS64.TRYWAIT P1, [R3+URZ], R0 ;  /* 0x00000000030075a7 */ /* 0x000e64000802017f */
[----:B-1----:R-:W-:Y:S05]  /*1530*/  @!P1 BRA `(.L_x_17) ;  /* 0x0000004800c49947 */ /* 0x002fea0003800000 */
.L_x_16:
[----:B------:R-:W-:Y:S05]  /*1540*/  WARPSYNC.ALL ;  /* 0x0000000000007948 */ /* 0x000fea0003800000 */
[----:B------:R-:W-:Y:S01]  /*1550*/  UIADD3 UR49, UR49, 0x30100, URZ ;  /* 0x0003010031317890 */ /* 0x000fe2000fffe03f */
[----:B------:R-:W-:Y:S01]  /*1560*/  WARPGROUP.ARRIVE ;  /* 0x00000000000079c5 */ /* 0x000fe20000000000 */
[----:B------:R-:W-:Y:S02]  /*1570*/  UIMAD UR6, UR39, 0xc00, UR48 ;  /* 0x00000c00270678a4 */ /* 0x000fe4000f8e0230 */
[----:B------:R-:W-:Y:S01]  /*1580*/  USHF.R.U32.HI UR49, URZ, 0x4, UR49 ;  /* 0x000000043f317899 */ /* 0x000fe20008011631 */
[----:B------:R-:W-:Y:S01]  /*1590*/  UMOV UR9, 0x40000040 ;  /* 0x4000004000097882 */ /* 0x000fe20000000000 */
[----:B------:R-:W-:-:S02]  /*15a0*/  UMOV UR11, 0x40000040 ;  /* 0x40000040000b7882 */ /* 0x000fc40000000000 */
[----:B------:R-:W-:Y:S01]  /*15b0*/  ULOP3.LUT UR4, UR49, 0x3fff, URZ, 0xc0, !UPT ;  /* 0x00003fff31047892 */ /* 0x000fe2000f8ec03f */
[----:B------:R-:W-:Y:S01]  /*15c0*/  UMOV UR8, UR6 ;  /* 0x0000000600087c82 */ /* 0x000fe20008000000 */
[----:B------:R-:W-:Y:S02]  /*15d0*/  UIADD3 UR7, UR6, 0x400, URZ ;  /* 0x0000040006077890 */ /* 0x000fe4000fffe03f */
[----:B------:R-:W-:Y:S02]  /*15e0*/  ULOP3.LUT UR4, UR4, 0x10000, URZ, 0xfc, !UPT ;  /* 0x0001000004047892 */ /* 0x000fe4000f8efc3f */
[----:B------:R-:W-:Y:S02]  /*15f0*/  UIADD3 UR12, UR6, 0x800, URZ ;  /* 0x00000800060c7890 */ /* 0x000fe4000fffe03f */
[----:B------:R-:W-:-:S07]  /*1600*/  ULEA UR5, UR39, UR4, 0x7 ;  /* 0x0000000427057291 */ /* 0x000fce000f8e383f */
[----:B------:R-:W-:Y:S02]  /*1610*/  UMOV UR10, UR5 ;  /* 0x00000005000a7c82 */ /* 0x000fe40008000000 */
[----:B------:R-:W-:Y:S01]  /*1620*/  HGMMA.64x16x16.F32.BF16 R40, gdesc[UR8], RZ, !UPT, gsb0 ;  /* 0x00200000082879f0 */ /* 0x000fe2000c0018ff */
[----:B------:R-:W-:Y:S01]  /*1630*/  UMOV UR8, UR7 ;  /* 0x0000000700087c82 */ /* 0x000fe20008000000 */
[----:B------:R-:W-:Y:S01]  /*1640*/  UMOV UR9, 0x40000040 ;  /* 0x4000004000097882 */ /* 0x000fe20000000000 */
[----:B------:R-:W-:Y:S01]  /*1650*/  UIADD3 UR7, UR6, 0x402, URZ ;  /* 0x0000040206077890 */ /* 0x000fe2000fffe03f */
[----:B------:R-:W-:Y:S02]  /*1660*/  WARPGROUP.DEPBAR.LE gsb0, 0x0 ;  /* 0x00008000000079c5 */ /* 0x000fe40000010000 */
[----:B------:R-:W-:-:S06]  /*1670*/  WARPGROUP.ARRIVE ;  /* 0x00000000000079c5 */ /* 0x000fcc0000000000 */
[----:B------:R-:W-:Y:S01]  /*1680*/  HGMMA.64x16x16.F32.BF16 R32, gdesc[UR8], RZ, !UPT, gsb0 ;  /* 0x00200000082079f0 */ /* 0x000fe2000c0018ff */
[----:B------:R-:W-:Y:S01]  /*1690*/  UMOV UR8, UR12 ;  /* 0x0000000c00087c82 */ /* 0x000fe20008000000 */
[----:B------:R-:W-:Y:S01]  /*16a0*/  UMOV UR9, 0x40000040 ;  /* 0x4000004000097882 */ /* 0x000fe20000000000 */
[----:B------:R-:W-:Y:S01]  /*16b0*/  UIADD3 UR12, UR6, 0x802, URZ ;  /* 0x00000802060c7890 */ /* 0x000fe2000fffe03f */
[----:B------:R-:W-:Y:S02]  /*16c0*/  WARPGROUP.DEPBAR.LE gsb0, 0x0 ;  /* 0x00008000000079c5 */ /* 0x000fe40000010000 */
[----:B------:R-:W-:-:S06]  /*16d0*/  WARPGROUP.ARRIVE ;  /* 0x00000000000079c5 */ /* 0x000fcc0000000000 */
[----:B------:R-:W-:Y:S01]  /*16e0*/  HGMMA.64x16x16.F32.BF16 R24, gdesc[UR8], RZ, !UPT, gsb0 ;  /* 0x00200000081879f0 */ /* 0x000fe2000c0018ff */
[----:B------:R-:W-:Y:S02]  /*16f0*/  UIADD3 UR8, UR6, 0x2, URZ ;  /* 0x0000000206087890 */ /* 0x000fe4000fffe03f */
[----:B------:R-:W-:Y:S01]  /*1700*/  UIADD3 UR10, UR5, 0x2, URZ ;  /* 0x00000002050a7890 */ /* 0x000fe2000fffe03f */
[----:B------:R-:W-:Y:S01]  /*1710*/  UMOV UR9, 0x40000040 ;  /* 0x4000004000097882 */ /* 0x000fe20000000000 */
[----:B------:R-:W-:Y:S01]  /*1720*/  UMOV UR11, 0x40000040 ;  /* 0x40000040000b7882 */ /* 0x000fe20000000000 */
[----:B------:R-:W-:Y:S02]  /*1730*/  WARPGROUP.DEPBAR.LE gsb0, 0x0 ;  /* 0x00008000000079c5 */ /* 0x000fe40000010000 */
[----:B------:R-:W-:-:S06]  /*1740*/  WARPGROUP.ARRIVE ;  /* 0x00000000000079c5 */ /* 0x000fcc0000000000 */
[----:B------:R-:W-:Y:S01]  /*1750*/  HGMMA.64x16x16.F32.BF16 R40, gdesc[UR8], R40, gsb0 ;  /* 0x00200000082879f0 */ /* 0x000fe20008001828 */
[----:B------:R-:W-:Y:S01]  /*1760*/  UMOV UR8, UR7 ;  /* 0x0000000700087c82 */ /* 0x000fe20008000000 */
[----:B------:R-:W-:Y:S01]  /*1770*/  UMOV UR9, 0x40000040 ;  /* 0x4000004000097882 */ /* 0x000fe20000000000 */
[----:B------:R-:W-:Y:S01]  /*1780*/  UIADD3 UR7, UR6, 0x404, URZ ;  /* 0x0000040406077890 */ /* 0x000fe2000fffe03f */
        /* <DEDUP_REMOVED lines=26> */
[----:B------:R-:W-:Y:S02]  /*1930*/  UIADD3 UR8, UR6, 0x6, URZ ;  /* 0x0000000606087890 */ /* 0x000fe4000fffe03f */
[----:B------:R-:W-:Y:S01]  /*1940*/  UIADD3 UR10, UR5, 0x6, URZ ;  /* 0x00000006050a7890 */ /* 0x000fe2000fffe03f */
[----:B------:R-:W-:Y:S01]  /*1950*/  UMOV UR9, 0x40000040 ;  /* 0x4000004000097882 */ /* 0x000fe20000000000 */
[----:B------:R-:W-:Y:S01]  /*1960*/  UMOV UR11, 0x40000040 ;  /* 0x40000040000b7882 */ /* 0x000fe20000000000 */
[----:B------:R-:W-:Y:S02]  /*1970*/  UIADD3 UR5, UR6, 0x406, URZ ;  /* 0x0000040606057890 */ /* 0x000fe4000fffe03f */
[----:B------:R-:W-:Y:S01]  /*1980*/  UIADD3 UR6, UR6, 0x806, URZ ;  /* 0x0000080606067890 */ /* 0x000fe2000fffe03f */
        /* <DEDUP_REMOVED lines=12> */
[----:B------:R-:W-:Y:S03]  /*1a50*/  HGMMA.64x16x16.F32.BF16 R24, gdesc[UR8], R24, gsb0 ;  /* 0x00200000081879f0 */ /* 0x000fe60008001818 */
[----:B------:R-:W-:Y:S02]  /*1a60*/  WARPGROUP.DEPBAR.LE gsb0, 0x0 ;  /* 0x00008000000079c5 */ /* 0x000fe40000010000 */
[----:B------:R-:W-:Y:S05]  /*1a70*/  @!P2 BRA `(.L_x_18) ;  /* 0x0000000400dca947 */ /* 0x000fea0003800000 */
[----:B------:R-:W-:Y:S01]  /*1a80*/  UIADD3 UR7, UR39, 0x1, URZ ;  /* 0x0000000127077890 */ /* 0x000fe2000fffe03f */
[----:B01----:R-:W-:Y:S01]  /*1a90*/  IMAD.U32 R0, RZ, RZ, UR47 ;  /* 0x0000002fff007e24 */ /* 0x003fe2000f8e00ff */
[----:B------:R-:W-:Y:S02]  /*1aa0*/  UMOV UR6, UR39 ;  /* 0x0000002700067c82 */ /* 0x000fe40008000000 */
[----:B------:R-:W-:-:S04]  /*1ab0*/  UISETP.NE.AND UP0, UPT, UR7, 0x4, UPT ;  /* 0x000000040700788c */ /* 0x000fc8000bf05270 */
[----:B------:R-:W-:Y:S02]  /*1ac0*/  USEL UR5, URZ, 0x1, UP0 ;  /* 0x000000013f057887 */ /* 0x000fe40008000000 */
[----:B------:R-:W-:Y:S02]  /*1ad0*/  USEL UR7, UR7, URZ, UP0 ;  /* 0x0000003f07077287 */ /* 0x000fe40008000000 */
[----:B------:R-:W-:-:S06]  /*1ae0*/  ULOP3.LUT UR5, UR38, UR5, URZ, 0x3c, !UPT ;  /* 0x0000000526057292 */ /* 0x000fcc000f8e3c3f */
[----:B------:R-:W-:-:S07]  /*1af0*/  IMAD.U32 R5, RZ, RZ, UR5 ;  /* 0x00000005ff057e24 */ /* 0x000fce000f8e00ff */
.L_x_25:
[----:B01----:R-:W-:Y:S05]  /*1b00*/  @!P0 BRA `(.L_x_19) ;  /* 0x0000000000048947 */ /* 0x003fea0003800000 */
[----:B------:R-:W-:Y:S01]  /*1b10*/  BPT.TRAP 0x1 ;  /* 0x000000040000795c */ /* 0x000fe20000300000 */
.L_x_19:
[----:B------:R-:W0:Y:S01]  /*1b20*/  S2UR UR8, SR_CgaCtaId ;  /* 0x00000000000879c3 */ /* 0x000e220000008800 */
[----:B------:R-:W-:Y:S01]  /*1b30*/  UMOV UR5, 0x400 ;  /* 0x0000040000057882 */ /* 0x000fe20000000000 */
[----:B------:R-:W-:Y:S01]  /*1b40*/  SHF.L.U32 R3, R5, 0x1f, RZ ;  /* 0x0000001f05037819 */ /* 0x000fe200000006ff */
[----:B0-----:R-:W-:-:S04]  /*1b50*/  ULEA UR5, UR8, UR5, 0x18 ;  /* 0x0000000508057291 */ /* 0x001fc8000f8ec03f */
[----:B------:R-:W-:-:S09]  /*1b60*/  ULEA UR8, UR7, UR5, 0x3 ;  /* 0x0000000507087291 */ /* 0x000fd2000f8e183f */
[----:B------:R0:W1:Y:S01]  /*1b70*/  SYNCS.PHASECHK.TRANS64.TRYWAIT P1, [UR8], R3 ;  /* 0x00000003ff0075a7 */ /* 0x0000620008020148 */
[----:B------:R-:W-:Y:S05]  /*1b80*/  @!P0 BRA `(.L_x_20) ;  /* 0x0000000000048947 */ /* 0x000fea0003800000 */
[----:B------:R-:W-:Y:S01]  /*1b90*/  BPT.TRAP 0x1 ;  /* 0x000000040000795c */ /* 0x000fe20000300000 */
.L_x_20:
[----:B-1----:R-:W-:Y:S05]  /*1ba0*/  @P1 BRA `(.L_x_21) ;  /* 0x0000000000081947 */ /* 0x002fea0003800000 */
[----:B------:R-:W1:Y:S02]  /*1bb0*/  SYNCS.PHASECHK.TRANS64.TRYWAIT P1, [UR8], R3 ;  /* 0x00000003ff0075a7 */ /* 0x000e640008020148 */
[----:B-1----:R-:W-:Y:S05]  /*1bc0*/  @!P1 BRA `(.L_x_22) ;  /* 0x0000004400349947 */ /* 0x002fea0003800000 */
.L_x_21:
[----:B------:R-:W-:Y:S01]  /*1bd0*/  ULEA UR13, UR7, UR4, 0x7 ;  /* 0x00000004070d7291 */ /* 0x000fe2000f8e383f */
[----:B------:R-:W-:Y:S01]  /*1be0*/  WARPGROUP.ARRIVE ;  /* 0x00000000000079c5 */ /* 0x000fe20000000000 */
[----:B------:R-:W-:Y:S01]  /*1bf0*/  UIMAD UR12, UR7, 0xc00, UR48 ;  /* 0x00000c00070c78a4 */ /* 0x000fe2000f8e0230 */
[----:B------:R-:W-:Y:S01]  /*1c00*/  UMOV UR11, 0x40000040 ;  /* 0x40000040000b7882 */ /* 0x000fe20000000000 */
[----:B------:R-:W-:Y:S02]  /*1c10*/  UMOV UR9, 0x40000040 ;  /* 0x4000004000097882 */ /* 0x000fe40000000000 */
[----:B------:R-:W-:Y:S01]  /*1c20*/  UIADD3 UR14, UR12, 0x400, URZ ;  /* 0x000004000c0e7890 */ /* 0x000fe2000fffe03f */
[----:B------:R-:W-:Y:S02]  /*1c30*/  UMOV UR10, UR13 ;  /* 0x0000000d000a7c82 */ /* 0x000fe40008000000 */
[----:B------:R-:W-:Y:S01]  /*1c40*/  UMOV UR8, UR12 ;  /* 0x0000000c00087c82 */ /* 0x000fe20008000000 */
[----:B------:R-:W-:Y:S01]  /*1c50*/  UIADD3 UR15, UR12, 0x800, URZ ;  /* 0x000008000c0f7890 */ /* 0x000fe2000fffe03f */
[----:B------:R-:W-:Y:S01]  /*1c60*/  HGMMA.64x16x16.F32.BF16 R40, gdesc[UR8], R40, gsb0 ;  /* 0x00200000082879f0 */ /* 0x000fe20008001828 */
[----:B------:R-:W-:Y:S01]  /*1c70*/  UMOV UR9, 0x40000040 ;  /* 0x4000004000097882 */ /* 0x000fe20000000000 */
[----:B------:R-:W-:Y:S01]  /*1c80*/  UMOV UR8, UR14 ;  /* 0x0000000e00087c82 */ /* 0x000fe20008000000 */
[----:B------:R-:W-:Y:S01]  /*1c90*/  UIADD3 UR14, UR12, 0x402, URZ ;  /* 0x000004020c0e7890 */ /* 0x000fe2000fffe03f */
[----:B------:R-:W-:-:S02]  /*1ca0*/  WARPGROUP.DEPBAR.LE gsb0, 0x0 ;  /* 0x00008000000079c5 */ /* 0x000fc40000010000 */
        /* <DEDUP_REMOVED lines=65> */
[----:B------:R-:W-:Y:S01]  /*20c0*/  BPT.TRAP 0x1 ;  /* 0x000000040000795c */ /* 0x000fe20000300000 */
.L_x_23:
[----:B------:R-:W-:Y:S01]  /*20d0*/  ULEA UR5, UR6, UR5, 0x3 ;  /* 0x0000000506057291 */ /* 0x000fe2000f8e183f */
[----:B------:R-:W-:-:S03]  /*20e0*/  ISETP.GT.U32.AND P1, PT, R18, 0x1, PT ;  /* 0x000000011200780c */ /* 0x000fc60003f24070 */
[----:B------:R-:W-:-:S04]  /*20f0*/  UIADD3 UR5, UR5, 0x20, URZ ;  /* 0x0000002005057890 */ /* 0x000fc8000fffe03f */
[----:B------:R-:W-:-:S09]  /*2100*/  UPRMT UR5, URZ, 0x654, UR5 ;  /* 0x000006543f057896 */ /* 0x000fd20008000005 */
[----:B------:R-:W-:Y:S01]  /*2110*/  SYNCS.ARRIVE.TRANS64.RED.A1T0 RZ, [UR5], RZ ;  /* 0x000000ffffff79a7 */ /* 0x000fe20008100405 */
[----:B------:R-:W-:Y:S05]  /*2120*/  @P1 BRA `(.L_x_24) ;  /* 0x0000000000041947 */ /* 0x000fea0003800000 */
[----:B------:R-:W-:Y:S01]  /*2130*/  BPT.TRAP 0x1 ;  /* 0x000000040000795c */ /* 0x000fe20000300000 */
.L_x_24:
[----:B------:R-:W-:Y:S01]  /*2140*/  UIADD3 UR7, UR7, 0x1, URZ ;  /* 0x0000000107077890 */ /* 0x000fe2000fffe03f */
[C---:B------:R-:W-:Y:S01]  /*2150*/  ISETP.GT.AND P1, PT, R0.reuse, 0x1, PT ;  /* 0x000000010000780c */ /* 0x040fe20003f24270 */
[----:B------:R-:W-:Y:S01]  /*2160*/  UIADD3 UR6, UR6, 0x1, URZ ;  /* 0x0000000106067890 */ /* 0x000fe2000fffe03f */
[----:B------:R-:W-:Y:S01]  /*2170*/  VIADD R0, R0, 0xffffffff ;  /* 0xffffffff00007836 */ /* 0x000fe20000000000 */
[----:B------:R-:W-:Y:S02]  /*2180*/  UISETP.NE.AND UP0, UPT, UR7, 0x4, UPT ;  /* 0x000000040700788c */ /* 0x000fe4000bf05270 */
[----:B------:R-:W-:Y:S02]  /*2190*/  UISETP.NE.AND UP1, UPT, UR6, 0x4, UPT ;  /* 0x000000040600788c */ /* 0x000fe4000bf25270 */
[----:B------:R-:W-:Y:S02]  /*21a0*/  USEL UR5, URZ, 0x1, UP0 ;  /* 0x000000013f057887 */ /* 0x000fe40008000000 */
[----:B------:R-:W-:-:S02]  /*21b0*/  USEL UR7, UR7, URZ, UP0 ;  /* 0x0000003f07077287 */ /* 0x000fc40008000000 */
[----:B------:R-:W-:Y:S02]  /*21c0*/  USEL UR6, UR6, URZ, UP1 ;  /* 0x0000003f06067287 */ /* 0x000fe40008800000 */
[----:B------:R-:W-:Y:S01]  /*21d0*/  LOP3.LUT R5, R5, UR5, RZ, 0x3c, !PT ;  /* 0x0000000505057c12 */ /* 0x000fe2000f8e3cff */
[----:B------:R-:W-:Y:S09]  /*21e0*/  @P1 BRA `(.L_x_25) ;  /* 0xfffffff800441947 */ /* 0x000ff2000383ffff */
.L_x_18:
[----:B01----:R-:W0:Y:S02]  /*21f0*/  LDC R0, c[0x0][0x28c] ;  /* 0x0000a300ff007b82 */ /* 0x003e240000000800 */
[----:B0-----:R-:W-:-:S13]  /*2200*/  ISETP.GE.AND P1, PT, R0, 0x1, PT ;  /* 0x000000010000780c */ /* 0x001fda0003f26270 */
[----:B------:R-:W-:Y:S05]  /*2210*/  @!P1 BRA `(.L_x_26) ;  /* 0x0000000000389947 */ /* 0x000fea0003800000 */
[----:B------:R-:W-:Y:S05]  /*2220*/  @!P0 BRA `(.L_x_27) ;  /* 0x0000000000048947 */ /* 0x000fea0003800000 */
[----:B------:R-:W-:Y:S01]  /*2230*/  BPT.TRAP 0x1 ;  /* 0x000000040000795c */ /* 0x000fe20000300000 */
.L_x_27:
[----:B------:R-:W0:Y:S01]  /*2240*/  S2UR UR6, SR_CgaCtaId ;  /* 0x00000000000679c3 */ /* 0x000e220000008800 */
[----:B------:R-:W-:Y:S01]  /*2250*/  UIADD3 UR4, UR47, UR39, URZ ;  /* 0x000000272f047290 */ /* 0x000fe2000fffe03f */
[----:B------:R-:W-:Y:S01]  /*2260*/  ISETP.GT.U32.AND P0, PT, R18, 0x1, PT ;  /* 0x000000011200780c */ /* 0x000fe20003f04070 */
[----:B------:R-:W-:Y:S02]  /*2270*/  UMOV UR5, 0x400 ;  /* 0x0000040000057882 */ /* 0x000fe40000000000 */
[----:B------:R-:W-:-:S04]  /*2280*/  USHF.L.U32 UR4, UR4, 0x3, URZ ;  /* 0x0000000304047899 */ /* 0x000fc8000800063f */
[----:B------:R-:W-:Y:S02]  /*2290*/  ULOP3.LUT UR4, UR4, 0x18, URZ, 0xc0, !UPT ;  /* 0x0000001804047892 */ /* 0x000fe4000f8ec03f */
[----:B0-----:R-:W-:-:S04]  /*22a0*/  ULEA UR5, UR6, UR5, 0x18 ;  /* 0x0000000506057291 */ /* 0x001fc8000f8ec03f */
[----:B------:R-:W-:-:S04]  /*22b0*/  UIADD3 UR4, UR5, 0x20, UR4 ;  /* 0x0000002005047890 */ /* 0x000fc8000fffe004 */
[----:B------:R-:W-:-:S09]  /*22c0*/  UPRMT UR4, URZ, 0x654, UR4 ;  /* 0x000006543f047896 */ /* 0x000fd20008000004 */
[----:B------:R-:W-:Y:S01]  /*22d0*/  SYNCS.ARRIVE.TRANS64.RED.A1T0 RZ, [UR4], RZ ;  /* 0x000000ffffff79a7 */ /* 0x000fe20008100404 */
[----:B------:R-:W-:Y:S05]  /*22e0*/  @P0 BRA `(.L_x_26) ;  /* 0x0000000000040947 */ /* 0x000fea0003800000 */
[----:B------:R-:W-:Y:S01]  /*22f0*/  BPT.TRAP 0x1 ;  /* 0x000000040000795c */ /* 0x000fe20000300000 */
.L_x_26:
[----:B------:R-:W-:Y:S01]  /*2300*/  IMAD.SHL.U32 R3, R64, 0x10, RZ ;  /* 0x0000001040037824 */ /* 0x000fe200078e00ff */
[----:B------:R-:W-:Y:S01]  /*2310*/  ULDC UR6, c[0x0][0x288] ;  /* 0x0000a20000067ab9 */ /* 0x000fe20000000800 */
[----:B------:R-:W-:Y:S01]  /*2320*/  SHF.R.S32.HI R11, RZ, 0x1f, R63 ;  /* 0x0000001fff0b7819 */ /* 0x000fe2000001143f */
[----:B------:R-:W-:Y:S01]  /*2330*/  IMAD R10, R65, 0x180, RZ ;  /* 0x00000180410a7824 */ /* 0x000fe200078e02ff */
[----:B------:R-:W-:Y:S01]  /*2340*/  ULDC.64 UR4, c[0x0][0x5d0] ;  /* 0x0001740000047ab9 */ /* 0x000fe20000000a00 */
[----:B------:R-:W-:Y:S01]  /*2350*/  LOP3.LUT R12, R3, 0x6, R55, 0xf8, !PT ;  /* 0x00000006030c7812 */ /* 0x000fe200078ef837 */
[----:B------:R-:W-:Y:S01]  /*2360*/  IMAD.WIDE R20, R65, 0x180, R22 ;  /* 0x0000018041147825 */ /* 0x000fe200078e0216 */
[----:B------:R-:W-:Y:S01]  /*2370*/  ISETP.GE.AND P0, PT, R3, UR6, PT ;  /* 0x0000000603007c0c */ /* 0x000fe2000bf06270 */
[----:B------:R-:W-:Y:S01]  /*2380*/  ULDC UR6, c[0x0][0x284] ;  /* 0x0000a10000067ab9 */ /* 0x000fe20000000800 */
[----:B------:R-:W-:Y:S01]  /*2390*/  SHF.R.S32.HI R13, RZ, 0x1f, R12 ;  /* 0x0000001fff0d7819 */ /* 0x000fe2000001140c */
[----:B------:R-:W-:Y:S01]  /*23a0*/  IMAD R0, R11, UR4, RZ ;  /* 0x000000040b007c24 */ /* 0x000fe2000f8e02ff */
[----:B------:R-:W-:-:S03]  /*23b0*/  ISETP.GE.OR P0, PT, R10, UR6, P0 ;  /* 0x000000060a007c0c */ /* 0x000fc60008706670 */
[C---:B------:R-:W-:Y:S02]  /*23c0*/  IMAD R7, R63.reuse, UR5, R0 ;  /* 0x000000053f077c24 */ /* 0x040fe4000f8e0200 */
[----:B------:R-:W-:Y:S01]  /*23d0*/  IMAD.WIDE.U32 R4, R63, UR4, R12 ;  /* 0x000000043f047c25 */ /* 0x000fe2000f8e000c */
[----:B------:R-:W-:-:S03]  /*23e0*/  ULDC.64 UR4, c[0x0][0x5c8] ;  /* 0x0001720000047ab9 */ /* 0x000fc60000000a00 */
[----:B------:R-:W-:Y:S02]  /*23f0*/  IMAD R9, R21, UR4, RZ ;  /* 0x0000000415097c24 */ /* 0x000fe4000f8e02ff */
[----:B------:R-:W-:Y:S02]  /*2400*/  IMAD.IADD R5, R5, 0x1, R7 ;  /* 0x0000000105057824 */ /* 0x000fe400078e0207 */
[C---:B------:R-:W-:Y:S02]  /*2410*/  IMAD R9, R20.reuse, UR5, R9 ;  /* 0x0000000514097c24 */ /* 0x040fe4000f8e0209 */
[----:B------:R-:W-:-:S04]  /*2420*/  IMAD.WIDE.U32 R64, R20, UR4, R4 ;  /* 0x0000000414407c25 */ /* 0x000fc8000f8e0004 */
[----:B------:R-:W-:Y:S01]  /*2430*/  IMAD.MOV.U32 R0, RZ, RZ, -0x1 ;  /* 0xffffffffff007424 */ /* 0x000fe200078e00ff */
[----:B------:R-:W-:Y:S06]  /*2440*/  @P0 BRA `(.L_x_28) ;  /* 0x0000001c00d80947 */ /* 0x000fec0003800000 */
[----:B-----5:R-:W-:Y:S01]  /*2450*/  FSETP.NEU.AND P1, PT, R48, RZ, PT ;  /* 0x000000ff3000720b */ /* 0x020fe20003f2d000 */
[----:B------:R-:W-:Y:S01]  /*2460*/  IMAD.IADD R10, R61, 0x1, -R10 ;  /* 0x000000013d0a7824 */ /* 0x000fe200078e0a0a */
[----:B------:R-:W-:Y:S01]  /*2470*/  BSSY B0, `(.L_x_28) ;  /* 0x00001f3000007945 */ /* 0x000fe20003800000 */
[----:B------:R-:W-:Y:S02]  /*2480*/  IMAD.IADD R3, R54, 0x1, -R3 ;  /* 0x0000000136037824 */ /* 0x000fe400078e0a03 */
[----:B------:R-:W-:Y:S01]  /*2490*/  IMAD.IADD R75, R65, 0x1, R9 ;  /* 0x00000001414b7824 */ /* 0x000fe200078e0209 */
[----:B------:R-:W-:-:S04]  /*24a0*/  ISETP.GT.AND P0, PT, R10, RZ, PT ;  /* 0x000000ff0a00720c */ /* 0x000fc80003f04270 */
[----:B------:R-:W-:-:S03]  /*24b0*/  ISETP.GT.AND P2, PT, R3, RZ, P0 ;  /* 0x000000ff0300720c */ /* 0x000fc60000744270 */
[----:B------:R-:W-:Y:S10]  /*24c0*/  @!P1 BRA `(.L_x_29) ;  /* 0x0000001400909947 */ /* 0x000ff40003800000 */
[----:B------:R-:W0:Y:S01]  /*24d0*/  LDC.64 R68, c[0x0][0x5b8] ;  /* 0x00016e00ff447b82 */ /* 0x000e220000000a00 */
[----:B------:R-:W-:-:S07]  /*24e0*/  ULDC.64 UR4, c[0x0][0x5c0] ;  /* 0x0001700000047ab9 */ /* 0x000fce0000000a00 */
[----:B------:R-:W1:Y:S08]  /*24f0*/  LDC.64 R76, c[0x0][0x5b0] ;  /* 0x00016c00ff4c7b82 */ /* 0x000e700000000a00 */
[----:B------:R-:W2:Y:S01]  /*2500*/  LDC.64 R72, c[0x0][0x5a8] ;  /* 0x00016a00ff487b82 */ /* 0x000ea20000000a00 */
[-C--:B0-----:R-:W-:Y:S02]  /*2510*/  IMAD R4, R11, R68.reuse, RZ ;  /* 0x000000440b047224 */ /* 0x081fe400078e02ff */
[----:B------:R-:W-:-:S04]  /*2520*/  IMAD.WIDE.U32 R66, R63, R68, R12 ;  /* 0x000000443f427225 */ /* 0x000fc800078e000c */
[----:B------:R-:W-:Y:S02]  /*2530*/  IMAD R69, R63, R69, R4 ;  /* 0x000000453f457224 */ /* 0x000fe400078e0204 */
[-C--:B-1----:R-:W-:Y:S02]  /*2540*/  IMAD R4, R21, R76.reuse, RZ ;  /* 0x0000004c15047224 */ /* 0x082fe400078e02ff */
[----:B------:R-:W-:Y:S02]  /*2550*/  IMAD.IADD R9, R67, 0x1, R69 ;  /* 0x0000000143097824 */ /* 0x000fe400078e0245 */
[----:B------:R-:W-:Y:S02]  /*2560*/  IMAD.MOV.U32 R8, RZ, RZ, R66 ;  /* 0x000000ffff087224 */ /* 0x000fe400078e0042 */
[C---:B------:R-:W-:Y:S02]  /*2570*/  IMAD R71, R20.reuse, R77, R4 ;  /* 0x0000004d14477224 */ /* 0x040fe400078e0204 */
[----:B------:R-:W-:-:S04]  /*2580*/  IMAD.WIDE.U32 R6, R20, R76, R8 ;  /* 0x0000004c14067225 */ /* 0x000fc800078e0008 */
[----:B------:R-:W-:Y:S01]  /*2590*/  IMAD.IADD R5, R7, 0x1, R71 ;  /* 0x0000000107057824 */ /* 0x000fe200078e0247 */
[----:B--2---:R-:W-:-:S04]  /*25a0*/  LEA R4, P1, R6, R72, 0x1 ;  /* 0x0000004806047211 */ /* 0x004fc800078208ff */
[----:B------:R-:W-:-:S05]  /*25b0*/  LEA.HI.X R5, R6, R73, R5, 0x1, P1 ;  /* 0x0000004906057211 */ /* 0x000fca00008f0c05 */
[----:B------:R-:W2:Y:S01]  /*25c0*/  @P2 LDG.E.LTC128B.U16 R11, desc[UR50][R4.64] ;  /* 0x00000032040b2981 */ /* 0x000ea2000c1e1520 */
[----:B------:R-:W-:Y:S01]  /*25d0*/  LEA R6, P1, R64, UR4, 0x1 ;  /* 0x0000000440067c11 */ /* 0x000fe2000f8208ff */
[----:B------:R-:W-:Y:S01]  /*25e0*/  IMAD.WIDE.U32 R14, R20, R76, R12 ;  /* 0x0000004c140e7225 */ /* 0x000fe200078e000c */
[----:B------:R-:W-:Y:S01]  /*25f0*/  ISETP.GT.AND P3, PT, R3, 0x1, P0 ;  /* 0x000000010300780c */ /* 0x000fe20000764270 */
[----:B------:R-:W-:Y:S02]  /*2600*/  BSSY B1, `(.L_x_30) ;  /* 0x0000010000017945 */ /* 0x000fe40003800000 */
[----:B------:R-:W-:Y:S02]  /*2610*/  IMAD.IADD R15, R71, 0x1, R15 ;  /* 0x00000001470f7824 */ /* 0x000fe400078e020f */
[----:B------:R-:W-:-:S04]  /*2620*/  IMAD.WIDE.U32 R14, R63, R68, R14 ;  /* 0x000000443f0e7225 */ /* 0x000fc800078e000e */
[----:B------:R-:W-:Y:S02]  /*2630*/  IMAD.IADD R15, R69, 0x1, R15 ;  /* 0x00000001450f7824 */ /* 0x000fe400078e020f */
[----:B--2---:R-:W-:-:S04]  /*2640*/  IMAD.U32 R7, R11, 0x10000, RZ ;  /* 0x000100000b077824 */ /* 0x004fc800078e00ff */
[----:B------:R-:W-:-:S04]  /*2650*/  FMUL R7, R7, R48 ;  /* 0x0000003007077220 */ /* 0x000fc80000400000 */
[----:B------:R-:W-:-:S05]  /*2660*/  FFMA R7, R40, R19, R7 ;  /* 0x0000001328077223 */ /* 0x000fca0000000007 */
[----:B------:R-:W-:Y:S02]  /*2670*/  F2FP.BF16.F32.PACK_AB R40, RZ, R7 ;  /* 0x00000007ff28723e */ /* 0x000fe400000010ff */
[----:B------:R-:W-:Y:S02]  /*2680*/  LEA.HI.X R7, R64, UR5, R75, 0x1, P1 ;  /* 0x0000000540077c11 */ /* 0x000fe400088f0c4b */
[----:B------:R-:W-:-:S03]  /*2690*/  LEA R64, P1, R14, R72, 0x1 ;  /* 0x000000480e407211 */ /* 0x000fc600078208ff */
[----:B------:R0:W-:Y:S01]  /*26a0*/  @P2 STG.E.U16 desc[UR50][R6.64], R40 ;  /* 0x0000002806002986 */ /* 0x0001e2000c101532 */
[----:B------:R-:W-:Y:S01]  /*26b0*/  LEA.HI.X R65, R14, R73, R15, 0x1, P1 ;  /* 0x000000490e417211 */ /* 0x000fe200008f0c0f */
[C---:B------:R-:W-:Y:S01]  /*26c0*/  IMAD.SHL.U32 R14, R76.reuse, 0x8, RZ ;  /* 0x000000084c0e7824 */ /* 0x040fe200078e00ff */
[----:B------:R-:W-:Y:S01]  /*26d0*/  SHF.L.U64.HI R15, R76, 0x3, R77 ;  /* 0x000000034c0f7819 */ /* 0x000fe2000001024d */
[----:B------:R-:W-:Y:S06]  /*26e0*/  @!P3 BRA `(.L_x_31) ;  /* 0x000000000004b947 */ /* 0x000fec0003800000 */
[----:B------:R1:W5:Y:S02]  /*26f0*/  LDG.E.LTC128B.U16 R11, desc[UR50][R64.64+0x2] ;  /* 0x00000232400b7981 */ /* 0x000364000c1e1520 */
.L_x_31:
[----:B------:R-:W-:Y:S05]  /*2700*/  BSYNC B1 ;  /* 0x0000000000017941 */ /* 0x000fea0003800000 */
.L_x_30:
[----:B------:R-:W-:Y:S01]  /*2710*/  IMAD.WIDE.U32 R14, R20, R76, R14 ;  /* 0x0000004c140e7225 */ /* 0x000fe200078e000e */
[----:B------:R-:W-:Y:S02]  /*2720*/  ISETP.GT.AND P1, PT, R10, 0x8, PT ;  /* 0x000000080a00780c */ /* 0x000fe40003f24270 */
[C---:B0----5:R-:W-:Y:S01]  /*2730*/  PRMT R40, R11.reuse, 0x7610, R40 ;  /* 0x000076100b287816 */ /* 0x061fe20000000028 */
[----:B------:R-:W-:Y:S01]  /*2740*/  IMAD.U32 R21, R11, 0x10000, RZ ;  /* 0x000100000b157824 */ /* 0x000fe200078e00ff */
[----:B------:R-:W-:Y:S01]  /*2750*/  IADD3 R66, P4, R66, R14, RZ ;  /* 0x0000000e42427210 */ /* 0x000fe20007f9e0ff */
[----:B------:R-:W-:Y:S01]  /*2760*/  IMAD.IADD R71, R71, 0x1, R15 ;  /* 0x0000000147477824 */ /* 0x000fe200078e020f */
[----:B------:R-:W-:Y:S01]  /*2770*/  ISETP.GT.AND P2, PT, R3, RZ, P1 ;  /* 0x000000ff0300720c */ /* 0x000fe20000f44270 */
[----:B------:R-:W-:Y:S02]  /*2780*/  FMUL R8, R21, R48 ;  /* 0x0000003015087220 */ /* 0x000fe40000400000 */
[----:B------:R-:W-:-:S02]  /*2790*/  IMAD.X R9, R71, 0x1, R9, P4 ;  /* 0x0000000147097824 */ /* 0x000fc400020e0609 */
[----:B------:R-:W-:Y:S01]  /*27a0*/  FFMA R41, R41, R19, R8 ;  /* 0x0000001329297223 */ /* 0x000fe20000000008 */
[----:B------:R-:W-:-:S04]  /*27b0*/  LEA R8, P4, R66, R72, 0x1 ;  /* 0x0000004842087211 */ /* 0x000fc800078808ff */
[----:B------:R-:W-:Y:S02]  /*27c0*/  F2FP.BF16.F32.PACK_AB R41, RZ, R41 ;  /* 0x00000029ff29723e */ /* 0x000fe400000010ff */
[----:B------:R-:W-:-:S03]  /*27d0*/  LEA.HI.X R9, R66, R73, R9, 0x1, P4 ;  /* 0x0000004942097211 */ /* 0x000fc600020f0c09 */
[----:B------:R0:W-:Y:S04]  /*27e0*/  @P3 STG.E.U16 desc[UR50][R6.64+0x2], R41 ;  /* 0x0000022906003986 */ /* 0x0001e8000c101532 */
[----:B------:R-:W2:Y:S01]  /*27f0*/  @P2 LDG.E.LTC128B.U16 R40, desc[UR50][R8.64] ;  /* 0x0000003208282981 */ /* 0x000ea2000c1e1520 */
[C---:B------:R-:W-:Y:S01]  /*2800*/  SHF.L.U64.HI R15, R50.reuse, 0x1, R53 ;  /* 0x00000001320f7819 */ /* 0x040fe20000010235 */
[----:B------:R-:W-:Y:S01]  /*2810*/  BSSY B1, `(.L_x_32) ;  /* 0x0000011000017945 */ /* 0x000fe20003800000 */
[----:B------:R-:W-:Y:S02]  /*2820*/  LEA R20, P4, R50, R6, 0x1 ;  /* 0x0000000632147211 */ /* 0x000fe400078808ff */
[----:B------:R-:W-:-:S03]  /*2830*/  IADD3 R12, P3, R12, R14, RZ ;  /* 0x0000000e0c0c7210 */ /* 0x000fc60007f7e0ff */
[----:B------:R-:W-:Y:S02]  /*2840*/  IMAD.X R21, R15, 0x1, R7, P4 ;  /* 0x000000010f157824 */ /* 0x000fe400020e0607 */
[----:B------:R-:W-:Y:S01]  /*2850*/  IMAD.X R13, R13, 0x1, R71, P3 ;  /* 0x000000010d0d7824 */ /* 0x000fe200018e0647 */
[----:B------:R-:W-:Y:S01]  /*2860*/  ISETP.GT.AND P3, PT, R3, 0x1, P1 ;  /* 0x000000010300780c */ /* 0x000fe20000f64270 */
[----:B------:R-:W-:-:S04]  /*2870*/  IMAD.WIDE.U32 R12, R63, R68, R12 ;  /* 0x000000443f0c7225 */ /* 0x000fc800078e000c */
[----:B------:R-:W-:Y:S01]  /*2880*/  IMAD.IADD R13, R69, 0x1, R13 ;  /* 0x00000001450d7824 */ /* 0x000fe200078e020d */
[----:B------:R-:W-:-:S04]  /*2890*/  LEA R14, P5, R12, R72, 0x1 ;  /* 0x000000480c0e7211 */ /* 0x000fc800078a08ff */
[----:B------:R-:W-:Y:S01]  /*28a0*/  LEA.HI.X R15, R12, R73, R13, 0x1, P5 ;  /* 0x000000490c0f7211 */ /* 0x000fe200028f0c0d */
[----:B--2---:R-:W-:-:S04]  /*28b0*/  IMAD.U32 R11, R40, 0x10000, RZ ;  /* 0x00010000280b7824 */ /* 0x004fc800078e00ff */
[----:B------:R-:W-:-:S04]  /*28c0*/  FMUL R11, R11, R48 ;  /* 0x000000300b0b7220 */ /* 0x000fc80000400000 */
[----:B------:R-:W-:-:S05]  /*28d0*/  FFMA R11, R42, R19, R11 ;  /* 0x000000132a0b7223 */ /* 0x000fca000000000b */
[----:B------:R-:W-:-:S05]  /*28e0*/  F2FP.BF16.F32.PACK_AB R11, RZ, R11 ;  /* 0x0000000bff0b723e */ /* 0x000fca00000010ff */
[----:B------:R0:W-:Y:S01]  /*28f0*/  @P2 STG.E.U16 desc[UR50][R20.64], R11 ;  /* 0x0000000b14002986 */ /* 0x0001e2000c101532 */
[----:B------:R-:W-:Y:S05]  /*2900*/  @!P3 BRA `(.L_x_33) ;  /* 0x000000000004b947 */ /* 0x000fea0003800000 */
[----:B------:R2:W5:Y:S02]  /*2910*/  LDG.E.LTC128B.U16 R40, desc[UR50][R14.64+0x2] ;  /* 0x000002320e287981 */ /* 0x000564000c1e1520 */
.L_x_33:
[----:B------:R-:W-:Y:S05]  /*2920*/  BSYNC B1 ;  /* 0x0000000000017941 */ /* 0x000fea0003800000 */
.L_x_32:
[----:B0----5:R-:W-:Y:S01]  /*2930*/  IMAD.U32 R11, R40, 0x10000, RZ ;  /* 0x00010000280b7824 */ /* 0x021fe200078e00ff */
[----:B------:R-:W-:Y:S01]  /*2940*/  ISETP.GT.AND P2, PT, R3, 0x8, P0 ;  /* 0x000000080300780c */ /* 0x000fe20000744270 */
[----:B------:R-:W-:Y:S01]  /*2950*/  @P3 IMAD.MOV.U32 R13, RZ, RZ, R21 ;  /* 0x000000ffff0d3224 */ /* 0x000fe200078e0015 */
[----:B------:R-:W-:Y:S01]  /*2960*/  BSSY B1, `(.L_x_34) ;  /* 0x0000009000017945 */ /* 0x000fe20003800000 */
[----:B------:R-:W-:-:S04]  /*2970*/  FMUL R12, R11, R48 ;  /* 0x000000300b0c7220 */ /* 0x000fc80000400000 */
[----:B------:R-:W-:-:S05]  /*2980*/  FFMA R12, R43, R19, R12 ;  /* 0x000000132b0c7223 */ /* 0x000fca000000000c */
[----:B------:R-:W-:-:S04]  /*2990*/  F2FP.BF16.F32.PACK_AB R12, RZ, R12 ;  /* 0x0000000cff0c723e */ /* 0x000fc800000010ff */
[----:B------:R-:W-:Y:S01]  /*29a0*/  PRMT R11, R12, 0x7610, R11 ;  /* 0x000076100c0b7816 */ /* 0x000fe2000000000b */
[----:B------:R-:W-:-:S05]  /*29b0*/  @P3 IMAD.MOV.U32 R12, RZ, RZ, R20 ;  /* 0x000000ffff0c3224 */ /* 0x000fca00078e0014 */
[----:B------:R0:W-:Y:S01]  /*29c0*/  @P3 STG.E.U16 desc[UR50][R12.64+0x2], R11 ;  /* 0x0000020b0c003986 */ /* 0x0001e2000c101532 */
[----:B------:R-:W-:Y:S05]  /*29d0*/  @!P2 BRA `(.L_x_35) ;  /* 0x000000000004a947 */ /* 0x000fea0003800000 */
[----:B------:R3:W5:Y:S02]  /*29e0*/  LDG.E.LTC128B.U16 R40, desc[UR50][R64.64+0x10] ;  /* 0x0000103240287981 */ /* 0x000764000c1e1520 */
.L_x_35:
[----:B------:R-:W-:Y:S05]  /*29f0*/  BSYNC B1 ;  /* 0x0000000000017941 */ /* 0x000fea0003800000 */
.L_x_34:
[----:B0----5:R-:W-:Y:S01]  /*2a00*/  IMAD.U32 R11, R40, 0x10000, RZ ;  /* 0x00010000280b7824 */ /* 0x021fe200078e00ff */
[----:B------:R-:W-:Y:S01]  /*2a10*/  ISETP.GT.AND P0, PT, R3, 0x9, P0 ;  /* 0x000000090300780c */ /* 0x000fe20000704270 */
[----:B------:R-:W-:Y:S02]  /*2a20*/  BSSY B1, `(.L_x_36) ;  /* 0x0000007000017945 */ /* 0x000fe40003800000 */
[----:B------:R-:W-:-:S04]  /*2a30*/  FMUL R11, R11, R48 ;  /* 0x000000300b0b7220 */ /* 0x000fc80000400000 */
[----:B------:R-:W-:-:S05]  /*2a40*/  FFMA R11, R44, R19, R11 ;  /* 0x000000132c0b7223 */ /* 0x000fca000000000b */
[----:B------:R-:W-:-:S05]  /*2a50*/  F2FP.BF16.F32.PACK_AB R11, RZ, R11 ;  /* 0x0000000bff0b723e */ /* 0x000fca00000010ff */
[----:B------:R0:W-:Y:S01]  /*2a60*/  @P2 STG.E.U16 desc[UR50][R6.64+0x10], R11 ;  /* 0x0000100b06002986 */ /* 0x0001e2000c101532 */
[----:B------:R-:W-:Y:S05]  /*2a70*/  @!P0 BRA `(.L_x_37) ;  /* 0x0000000000048947 */ /* 0x000fea0003800000 */
[----:B------:R4:W5:Y:S02]  /*2a80*/  LDG.E.LTC128B.U16 R40, desc[UR50][R64.64+0x12] ;  /* 0x0000123240287981 */ /* 0x000964000c1e1520 */
.L_x_37:
[----:B------:R-:W-:Y:S05]  /*2a90*/  BSYNC B1 ;  /* 0x0000000000017941 */ /* 0x000fea0003800000 */
.L_x_36:
        /* <DEDUP_REMOVED lines=9> */
.L_x_39:
[----:B------:R-:W-:Y:S05]  /*2b30*/  BSYNC B1 ;  /* 0x0000000000017941 */ /* 0x000fea0003800000 */
.L_x_38:
[----:B-----5:R-:W-:Y:S01]  /*2b40*/  IMAD.U32 R11, R40, 0x10000, RZ ;  /* 0x00010000280b7824 */ /* 0x020fe200078e00ff */
[----:B------:R-:W-:Y:S01]  /*2b50*/  ISETP.GT.AND P0, PT, R3, 0x9, P1 ;  /* 0x000000090300780c */ /* 0x000fe20000f04270 */
[----:B0-----:R-:W-:Y:S01]  /*2b60*/  @P2 IMAD.MOV.U32 R12, RZ, RZ, R20 ;  /* 0x000000ffff0c2224 */ /* 0x001fe200078e0014 */
[----:B------:R-:W-:Y:S01]  /*2b70*/  BSSY B1, `(.L_x_40) ;  /* 0x0000008000017945 */ /* 0x000fe20003800000 */
[----:B------:R-:W-:Y:S01]  /*2b80*/  FMUL R11, R11, R48 ;  /* 0x000000300b0b7220 */ /* 0x000fe20000400000 */
[----:B------:R-:W-:-:S03]  /*2b90*/  @P2 IMAD.MOV.U32 R13, RZ, RZ, R21 ;  /* 0x000000ffff0d2224 */ /* 0x000fc600078e0015 */
[----:B------:R-:W-:-:S05]  /*2ba0*/  FFMA R11, R46, R19, R11 ;  /* 0x000000132e0b7223 */ /* 0x000fca000000000b */
[----:B------:R-:W-:-:S05]  /*2bb0*/  F2FP.BF16.F32.PACK_AB R11, RZ, R11 ;  /* 0x0000000bff0b723e */ /* 0x000fca00000010ff */
[----:B------:R0:W-:Y:S01]  /*2bc0*/  @P2 STG.E.U16 desc[UR50][R12.64+0x10], R11 ;  /* 0x0000100b0c002986 */ /* 0x0001e2000c101532 */
[----:B------:R-:W-:Y:S05]  /*2bd0*/  @!P0 BRA `(.L_x_41) ;  /* 0x0000000000048947 */ /* 0x000fea0003800000 */
[----:B------:R0:W5:Y:S02]  /*2be0*/  LDG.E.LTC128B.U16 R40, desc[UR50][R14.64+0x12] ;  /* 0x000012320e287981 */ /* 0x000164000c1e1520 */
.L_x_41:
[----:B------:R-:W-:Y:S05]  /*2bf0*/  BSYNC B1 ;  /* 0x0000000000017941 */ /* 0x000fea0003800000 */
.L_x_40:
[----:B0----5:R-:W-:Y:S01]  /*2c00*/  IMAD.U32 R11, R40, 0x10000, RZ ;  /* 0x00010000280b7824 */ /* 0x021fe200078e00ff */
[----:B------:R-:W-:Y:S01]  /*2c10*/  ISETP.GT.AND P1, PT, R10, 0x80, PT ;  /* 0x000000800a00780c */ /* 0x000fe20003f24270 */
[----:B------:R-:W-:Y:S01]  /*2c20*/  @P0 IMAD.MOV.U32 R13, RZ, RZ, R21 ;  /* 0x000000ffff0d0224 */ /* 0x000fe200078e0015 */
[----:B------:R-:W-:Y:S01]  /*2c30*/  IADD3 R42, P2, R4, UR42, RZ ;  /* 0x0000002a042a7c10 */ /* 0x000fe2000ff5e0ff */
[----:B------:R-:W-:Y:S01]  /*2c40*/  FMUL R12, R11, R48 ;  /* 0x000000300b0c7220 */ /* 0x000fe20000400000 */
[----:B------:R-:W-:Y:S01]  /*2c50*/  ISETP.GT.AND P3, PT, R3, RZ, P1 ;  /* 0x000000ff0300720c */ /* 0x000fe20000f64270 */
[----:B------:R-:W-:Y:S01]  /*2c60*/  BSSY B1, `(.L_x_42) ;  /* 0x0000009000017945 */ /* 0x000fe20003800000 */
[----:B------:R-:W-:Y:S01]  /*2c70*/  IADD3.X R43, R5, UR41, RZ, P2, !PT ;  /* 0x00000029052b7c10 */ /* 0x000fe200097fe4ff */
[----:B------:R-:W-:-:S05]  /*2c80*/  FFMA R12, R47, R19, R12 ;  /* 0x000000132f0c7223 */ /* 0x000fca000000000c */
[----:B------:R-:W-:-:S04]  /*2c90*/  F2FP.BF16.F32.PACK_AB R12, RZ, R12 ;  /* 0x0000000cff0c723e */ /* 0x000fc800000010ff */
[----:B------:R-:W-:Y:S01]  /*2ca0*/  PRMT R11, R12, 0x7610, R11 ;  /* 0x000076100c0b7816 */ /* 0x000fe2000000000b */
[----:B------:R-:W-:-:S05]  /*2cb0*/  @P0 IMAD.MOV.U32 R12, RZ, RZ, R20 ;  /* 0x000000ffff0c0224 */ /* 0x000fca00078e0014 */
[----:B------:R0:W-:Y:S01]  /*2cc0*/  @P0 STG.E.U16 desc[UR50][R12.64+0x12], R11 ;  /* 0x0000120b0c000986 */ /* 0x0001e2000c101532 */
[----:B------:R-:W-:Y:S05]  /*2cd0*/  @!P3 BRA `(.L_x_43) ;  /* 0x000000000004b947 */ /* 0x000fea0003800000 */
[----:B------:R0:W5:Y:S02]  /*2ce0*/  LDG.E.LTC128B.U16 R40, desc[UR50][R42.64] ;  /* 0x000000322a287981 */ /* 0x000164000c1e1520 */
.L_x_43:
[----:B------:R-:W-:Y:S05]  /*2cf0*/  BSYNC B1 ;  /* 0x0000000000017941 */ /* 0x000fea0003800000 */
.L_x_42:
[----:B0----5:R-:W-:Y:S01]  /*2d00*/  IMAD.U32 R11, R40, 0x10000, RZ ;  /* 0x00010000280b7824 */ /* 0x021fe200078e00ff */
[----:B------:R-:W-:Y:S01]  /*2d10*/  IADD3 R12, P0, R6, R49, RZ ;  /* 0x00000031060c7210 */ /* 0x000fe20007f1e0ff */
[----:B------:R-:W-:Y:S01]  /*2d20*/  BSSY B1, `(.L_x_44) ;  /* 0x000000b000017945 */ /* 0x000fe20003800000 */
[----:B------:R-:W-:Y:S01]  /*2d30*/  ISETP.GT.AND P2, PT, R3, 0x1, P1 ;  /* 0x000000010300780c */ /* 0x000fe20000f44270 */
[----:B------:R-:W-:Y:S02]  /*2d40*/  FMUL R11, R11, R48 ;  /* 0x000000300b0b7220 */ /* 0x000fe40000400000 */
[----:B------:R-:W-:Y:S02]  /*2d50*/  IMAD.X R13, R7, 0x1, R51, P0 ;  /* 0x00000001070d7824 */ /* 0x000fe400000e0633 */
[----:B------:R-:W-:-:S05]  /*2d60*/  FFMA R11, R32, R19, R11 ;  /* 0x00000013200b7223 */ /* 0x000fca000000000b */
[----:B------:R-:W-:-:S05]  /*2d70*/  F2FP.BF16.F32.PACK_AB R11, RZ, R11 ;  /* 0x0000000bff0b723e */ /* 0x000fca00000010ff */
[----:B------:R0:W-:Y:S01]  /*2d80*/  @P3 STG.E.U16 desc[UR50][R12.64], R11 ;  /* 0x0000000b0c003986 */ /* 0x0001e2000c101532 */
[----:B------:R-:W-:Y:S05]  /*2d90*/  @!P2 BRA `(.L_x_45) ;  /* 0x00000000000ca947 */ /* 0x000fea0003800000 */
[----:B--2---:R-:W-:-:S04]  /*2da0*/  IADD3 R14, P0, R4, UR44, RZ ;  /* 0x0000002c040e7c10 */ /* 0x004fc8000ff1e0ff */
[----:B------:R-:W-:-:S05]  /*2db0*/  IADD3.X R15, R5, UR41, RZ, P0, !PT ;  /* 0x00000029050f7c10 */ /* 0x000fca00087fe4ff */
[----:B------:R2:W5:Y:S04]  /*2dc0*/  LDG.E.LTC128B.U16 R40, desc[UR50][R14.64] ;  /* 0x000000320e287981 */ /* 0x000568000c1e1520 */
.L_x_45:
[----:B------:R-:W-:Y:S05]  /*2dd0*/  BSYNC B1 ;  /* 0x0000000000017941 */ /* 0x000fea0003800000 */
.L_x_44:
[----:B0----5:R-:W-:Y:S01]  /*2de0*/  IMAD.U32 R11, R40, 0x10000, RZ ;  /* 0x00010000280b7824 */ /* 0x021fe200078e00ff */
[----:B------:R-:W-:Y:S01]  /*2df0*/  ISETP.GT.AND P0, PT, R10, 0x88, PT ;  /* 0x000000880a00780c */ /* 0x000fe20003f04270 */
[----:B------:R-:W-:Y:S02]  /*2e00*/  BSSY B1, `(.L_x_46) ;  /* 0x000000c000017945 */ /* 0x000fe40003800000 */
[----:B--2---:R-:W-:Y:S01]  /*2e10*/  FMUL R14, R11, R48 ;  /* 0x000000300b0e7220 */ /* 0x004fe20000400000 */
[----:B------:R-:W-:-:S03]  /*2e20*/  ISETP.GT.AND P3, PT, R3, RZ, P0 ;  /* 0x000000ff0300720c */ /* 0x000fc60000764270 */
[----:B------:R-:W-:Y:S01]  /*2e30*/  FFMA R33, R33, R19, R14 ;  /* 0x0000001321217223 */ /* 0x000fe2000000000e */
[----:B------:R-:W-:-:S04]  /*2e40*/  IADD3 R14, P4, R6, R58, RZ ;  /* 0x0000003a060e7210 */ /* 0x000fc80007f9e0ff */
[----:B------:R-:W-:Y:S01]  /*2e50*/  F2FP.BF16.F32.PACK_AB R33, RZ, R33 ;  /* 0x00000021ff21723e */ /* 0x000fe200000010ff */
[----:B------:R-:W-:Y:S01]  /*2e60*/  IMAD.X R15, R7, 0x1, R51, P4 ;  /* 0x00000001070f7824 */ /* 0x000fe200020e0633 */
[----:B------:R-:W-:-:S04]  /*2e70*/  IADD3 R44, P4, R8, UR42, RZ ;  /* 0x0000002a082c7c10 */ /* 0x000fc8000ff9e0ff */
[----:B------:R0:W-:Y:S01]  /*2e80*/  @P2 STG.E.U16 desc[UR50][R14.64], R33 ;  /* 0x000000210e002986 */ /* 0x0001e2000c101532 */
[----:B------:R-:W-:Y:S01]  /*2e90*/  IADD3.X R45, R9, UR41, RZ, P4, !PT ;  /* 0x00000029092d7c10 */ /* 0x000fe2000a7fe4ff */
[----:B------:R-:W-:Y:S07]  /*2ea0*/  @!P3 BRA `(.L_x_47) ;  /* 0x000000000004b947 */ /* 0x000fee0003800000 */
[----:B------:R2:W5:Y:S02]  /*2eb0*/  LDG.E.LTC128B.U16 R40, desc[UR50][R44.64] ;  /* 0x000000322c287981 */ /* 0x000564000c1e1520 */
.L_x_47:
[----:B------:R-:W-:Y:S05]  /*2ec0*/  BSYNC B1 ;  /* 0x0000000000017941 */ /* 0x000fea0003800000 */
.L_x_46:
[----:B-----5:R-:W-:Y:S01]  /*2ed0*/  IMAD.U32 R11, R40, 0x10000, RZ ;  /* 0x00010000280b7824 */ /* 0x020fe200078e00ff */
[----:B0-----:R-:W-:Y:S01]  /*2ee0*/  IADD3 R14, P4, R20, R49, RZ ;  /* 0x00000031140e7210 */ /* 0x001fe20007f9e0ff */
        /* <DEDUP_REMOVED lines=8> */
[----:B------:R-:W-:-:S04]  /*2f70*/  IADD3 R32, P3, R8, UR44, RZ ;  /* 0x0000002c08207c10 */ /* 0x000fc8000ff7e0ff */
[----:B------:R-:W-:-:S05]  /*2f80*/  IADD3.X R33, R9, UR41, RZ, P3, !PT ;  /* 0x0000002909217c10 */ /* 0x000fca0009ffe4ff */
[----:B------:R0:W5:Y:S04]  /*2f90*/  LDG.E.LTC128B.U16 R40, desc[UR50][R32.64] ;  /* 0x0000003220287981 */ /* 0x000168000c1e1520 */
.L_x_49:
[----:B------:R-:W-:Y:S05]  /*2fa0*/  BSYNC B1 ;  /* 0x0000000000017941 */ /* 0x000fea0003800000 */
.L_x_48:
[----:B0----5:R-:W-:Y:S01]  /*2fb0*/  IMAD.U32 R11, R40, 0x10000, RZ ;  /* 0x00010000280b7824 */ /* 0x021fe200078e00ff */
[----:B------:R-:W-:Y:S01]  /*2fc0*/  ISETP.GT.AND P3, PT, R3, 0x8, P1 ;  /* 0x000000080300780c */ /* 0x000fe20000f64270 */
[----:B------:R-:W-:Y:S02]  /*2fd0*/  BSSY B1, `(.L_x_50) ;  /* 0x000000b000017945 */ /* 0x000fe40003800000 */
[----:B------:R-:W-:-:S04]  /*2fe0*/  FMUL R32, R11, R48 ;  /* 0x000000300b207220 */ /* 0x000fc80000400000 */
[----:B------:R-:W-:Y:S01]  /*2ff0*/  FFMA R35, R35, R19, R32 ;  /* 0x0000001323237223 */ /* 0x000fe20000000020 */
[----:B------:R-:W-:-:S04]  /*3000*/  IADD3 R32, P4, R20, R58, RZ ;  /* 0x0000003a14207210 */ /* 0x000fc80007f9e0ff */
[----:B------:R-:W-:Y:S01]  /*3010*/  F2FP.BF16.F32.PACK_AB R35, RZ, R35 ;  /* 0x00000023ff23723e */ /* 0x000fe200000010ff */
[----:B------:R-:W-:-:S05]  /*3020*/  IMAD.X R33, R21, 0x1, R51, P4 ;  /* 0x0000000115217824 */ /* 0x000fca00020e0633 */
[----:B------:R0:W-:Y:S01]  /*3030*/  @P2 STG.E.U16 desc[UR50][R32.64], R35 ;  /* 0x0000002320002986 */ /* 0x0001e2000c101532 */
[----:B------:R-:W-:Y:S05]  /*3040*/  @!P3 BRA `(.L_x_51) ;  /* 0x00000000000cb947 */ /* 0x000fea0003800000 */
[----:B0-----:R-:W-:-:S04]  /*3050*/  IADD3 R32, P2, R4, UR45, RZ ;  /* 0x0000002d04207c10 */ /* 0x001fc8000ff5e0ff */
[----:B------:R-:W-:-:S05]  /*3060*/  IADD3.X R33, R5, UR41, RZ, P2, !PT ;  /* 0x0000002905217c10 */ /* 0x000fca00097fe4ff */
[----:B------:R0:W5:Y:S04]  /*3070*/  LDG.E.LTC128B.U16 R40, desc[UR50][R32.64] ;  /* 0x0000003220287981 */ /* 0x000168000c1e1520 */
.L_x_51:
[----:B------:R-:W-:Y:S05]  /*3080*/  BSYNC B1 ;  /* 0x0000000000017941 */ /* 0x000fea0003800000 */
.L_x_50:
[----:B-----5:R-:W-:Y:S01]  /*3090*/  IMAD.U32 R11, R40, 0x10000, RZ ;  /* 0x00010000280b7824 */ /* 0x020fe200078e00ff */
[----:B0-----:R-:W-:Y:S01]  /*30a0*/  IADD3 R32, P2, R6, R59, RZ ;  /* 0x0000003b06207210 */ /* 0x001fe20007f5e0ff */
[----:B------:R-:W-:Y:S01]  /*30b0*/  BSSY B1, `(.L_x_52) ;  /* 0x000000b000017945 */ /* 0x000fe20003800000 */
[----:B------:R-:W-:Y:S01]  /*30c0*/  ISETP.GT.AND P1, PT, R3, 0x9, P1 ;  /* 0x000000090300780c */ /* 0x000fe20000f24270 */
[----:B------:R-:W-:Y:S02]  /*30d0*/  FMUL R11, R11, R48 ;  /* 0x000000300b0b7220 */ /* 0x000fe40000400000 */
[----:B------:R-:W-:Y:S01]  /*30e0*/  IMAD.X R33, R7, 0x1, R51, P2 ;  /* 0x0000000107217824 */ /* 0x000fe200010e0633 */
[----:B------:R-:W-:Y:S01]  /*30f0*/  IADD3 R4, P2, R4, UR46, RZ ;  /* 0x0000002e04047c10 */ /* 0x000fe2000ff5e0ff */
[----:B------:R-:W-:-:S03]  /*3100*/  FFMA R11, R36, R19, R11 ;  /* 0x00000013240b7223 */ /* 0x000fc6000000000b */
[----:B------:R-:W-:Y:S02]  /*3110*/  IADD3.X R5, R5, UR41, RZ, P2, !PT ;  /* 0x0000002905057c10 */ /* 0x000fe400097fe4ff */
[----:B------:R-:W-:-:S05]  /*3120*/  F2FP.BF16.F32.PACK_AB R11, RZ, R11 ;  /* 0x0000000bff0b723e */ /* 0x000fca00000010ff */
[----:B------:R0:W-:Y:S01]  /*3130*/  @P3 STG.E.U16 desc[UR50][R32.64], R11 ;  /* 0x0000000b20003986 */ /* 0x0001e2000c101532 */
[----:B------:R-:W-:Y:S05]  /*3140*/  @!P1 BRA `(.L_x_53) ;  /* 0x0000000000049947 */ /* 0x000fea0003800000 */
[----:B------:R0:W5:Y:S02]  /*3150*/  LDG.E.LTC128B.U16 R40, desc[UR50][R4.64] ;  /* 0x0000003204287981 */ /* 0x000164000c1e1520 */
.L_x_53:
[----:B------:R-:W-:Y:S05]  /*3160*/  BSYNC B1 ;  /* 0x0000000000017941 */ /* 0x000fea0003800000 */
.L_x_52:
        /* <DEDUP_REMOVED lines=13> */
.L_x_55:
[----:B------:R-:W-:Y:S05]  /*3240*/  BSYNC B1 ;  /* 0x0000000000017941 */ /* 0x000fea0003800000 */
.L_x_54:
[----:B0----5:R-:W-:Y:S01]  /*3250*/  IMAD.U32 R5, R40, 0x10000, RZ ;  /* 0x0001000028057824 */ /* 0x021fe200078e00ff */
[----:B------:R-:W-:Y:S01]  /*3260*/  IADD3 R4, P3, R20, R59, RZ ;  /* 0x0000003b14047210 */ /* 0x000fe20007f7e0ff */
[----:B------:R-:W-:Y:S01]  /*3270*/  BSSY B1, `(.L_x_56) ;  /* 0x000000c000017945 */ /* 0x000fe20003800000 */
[----:B------:R-:W-:Y:S01]  /*3280*/  ISETP.GT.AND P1, PT, R3, 0x9, P0 ;  /* 0x000000090300780c */ /* 0x000fe20000724270 */
[----:B------:R-:W-:Y:S01]  /*3290*/  FMUL R5, R5, R48 ;  /* 0x0000003005057220 */ /* 0x000fe20000400000 */
[----:B------:R-:W-:-:S03]  /*32a0*/  IADD3 R6, P0, R8, UR46, RZ ;  /* 0x0000002e08067c10 */ /* 0x000fc6000ff1e0ff */
[----:B------:R-:W-:-:S05]  /*32b0*/  FFMA R5, R38, R19, R5 ;  /* 0x0000001326057223 */ /* 0x000fca0000000005 */
[----:B------:R-:W-:Y:S01]  /*32c0*/  F2FP.BF16.F32.PACK_AB R7, RZ, R5 ;  /* 0x00000005ff07723e */ /* 0x000fe200000010ff */
[----:B------:R-:W-:-:S03]  /*32d0*/  IMAD.X R5, R21, 0x1, R51, P3 ;  /* 0x0000000115057824 */ /* 0x000fc600018e0633 */
[----:B------:R-:W-:Y:S02]  /*32e0*/  PRMT R8, R7, 0x7610, R8 ;  /* 0x0000761007087816 */ /* 0x000fe40000000008 */
[----:B------:R-:W-:-:S03]  /*32f0*/  IADD3.X R7, R9, UR41, RZ, P0, !PT ;  /* 0x0000002909077c10 */ /* 0x000fc600087fe4ff */
[----:B------:R0:W-:Y:S01]  /*3300*/  @P2 STG.E.U16 desc[UR50][R4.64], R8 ;  /* 0x0000000804002986 */ /* 0x0001e2000c101532 */
[----:B------:R-:W-:Y:S05]  /*3310*/  @!P1 BRA `(.L_x_57) ;  /* 0x0000000000049947 */ /* 0x000fea0003800000 */
[----:B------:R0:W5:Y:S02]  /*3320*/  LDG.E.LTC128B.U16 R40, desc[UR50][R6.64] ;  /* 0x0000003206287981 */ /* 0x000164000c1e1520 */
.L_x_57:
[----:B------:R-:W-:Y:S05]  /*3330*/  BSYNC B1 ;  /* 0x0000000000017941 */ /* 0x000fea0003800000 */
.L_x_56:
[----:B0----5:R-:W-:Y:S01]  /*3340*/  IMAD.U32 R5, R40, 0x10000, RZ ;  /* 0x0001000028057824 */ /* 0x021fe200078e00ff */
[----:B------:R-:W-:Y:S01]  /*3350*/  ISETP.GT.AND P0, PT, R10, 0x100, PT ;  /* 0x000001000a00780c */ /* 0x000fe20003f04270 */
[----:B------:R-:W-:Y:S02]  /*3360*/  BSSY B1, `(.L_x_58) ;  /* 0x000000c000017945 */ /* 0x000fe40003800000 */
[----:B------:R-:W-:Y:S01]  /*3370*/  FMUL R4, R5, R48 ;  /* 0x0000003005047220 */ /* 0x000fe20000400000 */
[----:B------:R-:W-:-:S03]  /*3380*/  ISETP.GT.AND P2, PT, R3, RZ, P0 ;  /* 0x000000ff0300720c */ /* 0x000fc60000744270 */
        /* <DEDUP_REMOVED lines=9> */
.L_x_59:
[----:B------:R-:W-:Y:S05]  /*3420*/  BSYNC B1 ;  /* 0x0000000000017941 */ /* 0x000fea0003800000 */
.L_x_58:
[----:B0----5:R-:W-:Y:S01]  /*3430*/  IMAD.U32 R5, R40, 0x10000, RZ ;  /* 0x0001000028057824 */ /* 0x021fe200078e00ff */
[----:B------:R-:W-:Y:S01]  /*3440*/  IADD3 R4, P1, R12, R49, RZ ;  /* 0x000000310c047210 */ /* 0x000fe20007f3e0ff */
[----:B------:R-:W-:Y:S01]  /*3450*/  BSSY B1, `(.L_x_60) ;  /* 0x000000b000017945 */ /* 0x000fe20003800000 */
[----:B------:R-:W-:Y:S01]  /*3460*/  ISETP.GT.AND P3, PT, R3, 0x1, P0 ;  /* 0x000000010300780c */ /* 0x000fe20000764270 */
[----:B------:R-:W-:-:S04]  /*3470*/  FMUL R5, R5, R48 ;  /* 0x0000003005057220 */ /* 0x000fc80000400000 */
[----:B------:R-:W-:-:S05]  /*3480*/  FFMA R5, R24, R19, R5 ;  /* 0x0000001318057223 */ /* 0x000fca0000000005 */
[----:B------:R-:W-:Y:S01]  /*3490*/  F2FP.BF16.F32.PACK_AB R6, RZ, R5 ;  /* 0x00000005ff06723e */ /* 0x000fe200000010ff */
[----:B------:R-:W-:-:S05]  /*34a0*/  IMAD.X R5, R13, 0x1, R51, P1 ;  /* 0x000000010d057824 */ /* 0x000fca00008e0633 */
[----:B------:R0:W-:Y:S01]  /*34b0*/  @P2 STG.E.U16 desc[UR50][R4.64], R6 ;  /* 0x0000000604002986 */ /* 0x0001e2000c101532 */
[----:B------:R-:W-:Y:S05]  /*34c0*/  @!P3 BRA `(.L_x_61) ;  /* 0x00000000000cb947 */ /* 0x000fea0003800000 */
[----:B0-----:R-:W-:-:S04]  /*34d0*/  IADD3 R4, P1, R42, UR44, RZ ;  /* 0x0000002c2a047c10 */ /* 0x001fc8000ff3e0ff */
[----:B------:R-:W-:-:S05]  /*34e0*/  IADD3.X R5, R43, UR41, RZ, P1, !PT ;  /* 0x000000292b057c10 */ /* 0x000fca0008ffe4ff */
[----:B------:R0:W5:Y:S04]  /*34f0*/  LDG.E.LTC128B.U16 R40, desc[UR50][R4.64] ;  /* 0x0000003204287981 */ /* 0x000168000c1e1520 */
.L_x_61:
[----:B------:R-:W-:Y:S05]  /*3500*/  BSYNC B1 ;  /* 0x0000000000017941 */ /* 0x000fea0003800000 */
.L_x_60:
        /* <DEDUP_REMOVED lines=14> */
.L_x_63:
[----:B------:R-:W-:Y:S05]  /*35f0*/  BSYNC B1 ;  /* 0x0000000000017941 */ /* 0x000fea0003800000 */
.L_x_62:
        /* <DEDUP_REMOVED lines=13> */
.L_x_65:
[----:B------:R-:W-:Y:S05]  /*36d0*/  BSYNC B1 ;  /* 0x0000000000017941 */ /* 0x000fea0003800000 */
.L_x_64:
        /* <DEDUP_REMOVED lines=13> */
.L_x_67:
[----:B------:R-:W-:Y:S05]  /*37b0*/  BSYNC B1 ;  /* 0x0000000000017941 */ /* 0x000fea0003800000 */
.L_x_66:
[----:B0----5:R-:W-:Y:S01]  /*37c0*/  IMAD.U32 R5, R40, 0x10000, RZ ;  /* 0x0001000028057824 */ /* 0x021fe200078e00ff */
[----:B------:R-:W-:Y:S01]  /*37d0*/  IADD3 R4, P3, R12, R59, RZ ;  /* 0x0000003b0c047210 */ /* 0x000fe20007f7e0ff */
[----:B------:R-:W-:Y:S01]  /*37e0*/  BSSY B1, `(.L_x_68) ;  /* 0x000000c000017945 */ /* 0x000fe20003800000 */
[----:B------:R-:W-:Y:S01]  /*37f0*/  ISETP.GT.AND P0, PT, R3, 0x9, P0 ;  /* 0x000000090300780c */ /* 0x000fe20000704270 */
[----:B------:R-:W-:-:S04]  /*3800*/  FMUL R5, R5, R48 ;  /* 0x0000003005057220 */ /* 0x000fc80000400000 */
[----:B------:R-:W-:-:S05]  /*3810*/  FFMA R5, R28, R19, R5 ;  /* 0x000000131c057223 */ /* 0x000fca0000000005 */
[----:B------:R-:W-:Y:S01]  /*3820*/  F2FP.BF16.F32.PACK_AB R7, RZ, R5 ;  /* 0x00000005ff07723e */ /* 0x000fe200000010ff */
[----:B------:R-:W-:Y:S01]  /*3830*/  IMAD.X R5, R13, 0x1, R51, P3 ;  /* 0x000000010d057824 */ /* 0x000fe200018e0633 */
[----:B------:R-:W-:Y:S02]  /*3840*/  IADD3 R6, P3, R42, UR46, RZ ;  /* 0x0000002e2a067c10 */ /* 0x000fe4000ff7e0ff */
[----:B------:R-:W-:Y:S02]  /*3850*/  PRMT R8, R7, 0x7610, R8 ;  /* 0x0000761007087816 */ /* 0x000fe40000000008 */
[----:B------:R-:W-:-:S03]  /*3860*/  IADD3.X R7, R43, UR41, RZ, P3, !PT ;  /* 0x000000292b077c10 */ /* 0x000fc60009ffe4ff */
[----:B------:R0:W-:Y:S01]  /*3870*/  @P2 STG.E.U16 desc[UR50][R4.64], R8 ;  /* 0x0000000804002986 */ /* 0x0001e2000c101532 */
[----:B------:R-:W-:Y:S05]  /*3880*/  @!P0 BRA `(.L_x_69) ;  /* 0x0000000000048947 */ /* 0x000fea0003800000 */
[----:B------:R0:W5:Y:S02]  /*3890*/  LDG.E.LTC128B.U16 R40, desc[UR50][R6.64] ;  /* 0x0000003206287981 */ /* 0x000164000c1e1520 */
.L_x_69:
[----:B------:R-:W-:Y:S05]  /*38a0*/  BSYNC B1 ;  /* 0x0000000000017941 */ /* 0x000fea0003800000 */
.L_x_68:
        /* <DEDUP_REMOVED lines=13> */
.L_x_71:
[----:B------:R-:W-:Y:S05]  /*3980*/  BSYNC B1 ;  /* 0x0000000000017941 */ /* 0x000fea0003800000 */
.L_x_70:
[----:B0----5:R-:W-:Y:S01]  /*3990*/  IMAD.U32 R5, R40, 0x10000, RZ ;  /* 0x0001000028057824 */ /* 0x021fe200078e00ff */
[----:B------:R-:W-:Y:S01]  /*39a0*/  ISETP.GT.AND P1, PT, R3, 0x9, P1 ;  /* 0x000000090300780c */ /* 0x000fe20000f24270 */
[----:B------:R-:W-:Y:S01]  /*39b0*/  BSSY B1, `(.L_x_72) ;  /* 0x000000c000017945 */ /* 0x000fe20003800000 */
[----:B------:R-:W-:Y:S01]  /*39c0*/  IADD3 R4, P0, R14, R59, RZ ;  /* 0x0000003b0e047210 */ /* 0x000fe20007f1e0ff */
[----:B------:R-:W-:-:S04]  /*39d0*/  FMUL R5, R5, R48 ;  /* 0x0000003005057220 */ /* 0x000fc80000400000 */
[----:B------:R-:W-:-:S05]  /*39e0*/  FFMA R5, R30, R19, R5 ;  /* 0x000000131e057223 */ /* 0x000fca0000000005 */
[----:B------:R-:W-:Y:S01]  /*39f0*/  F2FP.BF16.F32.PACK_AB R6, RZ, R5 ;  /* 0x00000005ff06723e */ /* 0x000fe200000010ff */
[----:B------:R-:W-:-:S03]  /*3a00*/  IMAD.X R5, R15, 0x1, R51, P0 ;  /* 0x000000010f057824 */ /* 0x000fc600000e0633 */
[----:B------:R-:W-:Y:S02]  /*3a10*/  PRMT R7, R6, 0x7610, R7 ;  /* 0x0000761006077816 */ /* 0x000fe40000000007 */
[----:B------:R-:W-:-:S03]  /*3a20*/  IADD3 R6, P0, R44, UR46, RZ ;  /* 0x0000002e2c067c10 */ /* 0x000fc6000ff1e0ff */
[----:B------:R0:W-:Y:S02]  /*3a30*/  @P3 STG.E.U16 desc[UR50][R4.64], R7 ;  /* 0x0000000704003986 */ /* 0x0001e4000c101532 */
[----:B0-----:R-:W-:Y:S01]  /*3a40*/  IADD3.X R7, R45, UR41, RZ, P0, !PT ;  /* 0x000000292d077c10 */ /* 0x001fe200087fe4ff */
[----:B------:R-:W-:Y:S07]  /*3a50*/  @!P1 BRA `(.L_x_73) ;  /* 0x0000000000049947 */ /* 0x000fee0003800000 */
[----:B------:R0:W5:Y:S02]  /*3a60*/  LDG.E.LTC128B.U16 R40, desc[UR50][R6.64] ;  /* 0x0000003206287981 */ /* 0x000164000c1e1520 */
.L_x_73:
[----:B------:R-:W-:Y:S05]  /*3a70*/  BSYNC B1 ;  /* 0x0000000000017941 */ /* 0x000fea0003800000 */
.L_x_72:
[----:B------:R-:W-:Y:S05]  /*3a80*/  @!P1 BRA `(.L_x_74) ;  /* 0x0000000800449947 */ /* 0x000fea0003800000 */
[----:B-----5:R-:W-:-:S04]  /*3a90*/  IMAD.U32 R3, R40, 0x10000, RZ ;  /* 0x0001000028037824 */ /* 0x020fc800078e00ff */
[----:B------:R-:W-:-:S04]  /*3aa0*/  FMUL R4, R3, R48 ;  /* 0x0000003003047220 */ /* 0x000fc80000400000 */
[----:B------:R-:W-:Y:S01]  /*3ab0*/  FFMA R31, R31, R19, R4 ;  /* 0x000000131f1f7223 */ /* 0x000fe20000000004 */
[----:B------:R-:W-:-:S04]  /*3ac0*/  IADD3 R4, P0, R14, R60, RZ ;  /* 0x0000003c0e047210 */ /* 0x000fc80007f1e0ff */
[----:B------:R-:W-:Y:S01]  /*3ad0*/  F2FP.BF16.F32.PACK_AB R31, RZ, R31 ;  /* 0x0000001fff1f723e */ /* 0x000fe200000010ff */
[----:B------:R-:W-:-:S05]  /*3ae0*/  IMAD.X R5, R15, 0x1, R51, P0 ;  /* 0x000000010f057824 */ /* 0x000fca00000e0633 */
[----:B------:R0:W-:Y:S01]  /*3af0*/  STG.E.U16 desc[UR50][R4.64], R31 ;  /* 0x0000001f04007986 */ /* 0x0001e2000c101532 */
[----:B------:R-:W-:Y:S05]  /*3b00*/  BRA `(.L_x_74) ;  /* 0x0000000800247947 */ /* 0x000fea0003800000 */
.L_x_29:
[----:B------:R-:W-:Y:S01]  /*3b10*/  ISETP.GT.AND P4, PT, R3, 0x1, P0 ;  /* 0x000000010300780c */ /* 0x000fe20000784270 */
[----:B------:R-:W-:Y:S01]  /*3b20*/  ULDC.64 UR4, c[0x0][0x5c0] ;  /* 0x0001700000047ab9 */ /* 0x000fe20000000a00 */
[-C--:B------:R-:W-:Y:S01]  /*3b30*/  FMUL R40, R40, R19.reuse ;  /* 0x0000001328287220 */ /* 0x080fe20000400000 */
[-C--:B------:R-:W-:Y:S01]  /*3b40*/  FMUL R41, R41, R19.reuse ;  /* 0x0000001329297220 */ /* 0x080fe20000400000 */
[----:B------:R-:W-:Y:S01]  /*3b50*/  LEA R4, P1, R64, UR4, 0x1 ;  /* 0x0000000440047c11 */ /* 0x000fe2000f8208ff */
[-C--:B------:R-:W-:Y:S01]  /*3b60*/  FMUL R42, R42, R19.reuse ;  /* 0x000000132a2a7220 */ /* 0x080fe20000400000 */
[-C--:B------:R-:W-:Y:S01]  /*3b70*/  FMUL R43, R43, R19.reuse ;  /* 0x000000132b2b7220 */ /* 0x080fe20000400000 */
[----:B------:R-:W-:Y:S01]  /*3b80*/  F2FP.BF16.F32.PACK_AB R40, RZ, R40 ;  /* 0x00000028ff28723e */ /* 0x000fe200000010ff */
[-C--:B------:R-:W-:Y:S01]  /*3b90*/  FMUL R44, R44, R19.reuse ;  /* 0x000000132c2c7220 */ /* 0x080fe20000400000 */
[----:B------:R-:W-:Y:S01]  /*3ba0*/  LEA.HI.X R5, R64, UR5, R75, 0x1, P1 ;  /* 0x0000000540057c11 */ /* 0x000fe200088f0c4b */
[----:B------:R-:W-:Y:S01]  /*3bb0*/  FMUL R45, R45, R19 ;  /* 0x000000132d2d7220 */ /* 0x000fe20000400000 */
[----:B------:R-:W-:Y:S01]  /*3bc0*/  F2FP.BF16.F32.PACK_AB R41, RZ, R41 ;  /* 0x00000029ff29723e */ /* 0x000fe200000010ff */
[-C--:B------:R-:W-:Y:S01]  /*3bd0*/  FMUL R46, R46, R19.reuse ;  /* 0x000000132e2e7220 */ /* 0x080fe20000400000 */
[----:B------:R-:W-:Y:S01]  /*3be0*/  ISETP.GT.AND P1, PT, R10, 0x8, PT ;  /* 0x000000080a00780c */ /* 0x000fe20003f24270 */
[----:B------:R-:W-:Y:S01]  /*3bf0*/  @P2 STG.E.U16 desc[UR50][R4.64], R40 ;  /* 0x0000002804002986 */ /* 0x000fe2000c101532 */
[----:B------:R-:W-:Y:S01]  /*3c00*/  LEA R6, P5, R50, R4, 0x1 ;  /* 0x0000000432067211 */ /* 0x000fe200078a08ff */
[-C--:B------:R-:W-:Y:S01]  /*3c10*/  FMUL R47, R47, R19.reuse ;  /* 0x000000132f2f7220 */ /* 0x080fe20000400000 */
[C---:B------:R-:W-:Y:S01]  /*3c20*/  ISETP.GT.AND P3, PT, R3.reuse, RZ, P1 ;  /* 0x000000ff0300720c */ /* 0x040fe20000f64270 */
[----:B------:R-:W-:Y:S01]  /*3c30*/  @P4 STG.E.U16 desc[UR50][R4.64+0x2], R41 ;  /* 0x0000022904004986 */ /* 0x000fe2000c101532 */
[----:B------:R-:W-:Y:S01]  /*3c40*/  ISETP.GT.AND P4, PT, R3, 0x1, P1 ;  /* 0x000000010300780c */ /* 0x000fe20000f84270 */
[-C--:B------:R-:W-:Y:S01]  /*3c50*/  FMUL R32, R32, R19.reuse ;  /* 0x0000001320207220 */ /* 0x080fe20000400000 */
[----:B------:R-:W-:Y:S01]  /*3c60*/  F2FP.BF16.F32.PACK_AB R42, RZ, R42 ;  /* 0x0000002aff2a723e */ /* 0x000fe200000010ff */
[----:B------:R-:W-:Y:S01]  /*3c70*/  FMUL R33, R33, R19 ;  /* 0x0000001321217220 */ /* 0x000fe20000400000 */
[----:B------:R-:W-:Y:S01]  /*3c80*/  LEA.HI.X R7, R50, R5, R53, 0x1, P5 ;  /* 0x0000000532077211 */ /* 0x000fe200028f0c35 */
[----:B------:R-:W-:Y:S01]  /*3c90*/  FMUL R34, R34, R19 ;  /* 0x0000001322227220 */ /* 0x000fe20000400000 */
[----:B------:R-:W-:Y:S01]  /*3ca0*/  F2FP.BF16.F32.PACK_AB R43, RZ, R43 ;  /* 0x0000002bff2b723e */ /* 0x000fe200000010ff */
[-C--:B------:R-:W-:Y:S01]  /*3cb0*/  FMUL R35, R35, R19.reuse ;  /* 0x0000001323237220 */ /* 0x080fe20000400000 */
[C---:B------:R-:W-:Y:S01]  /*3cc0*/  ISETP.GT.AND P2, PT, R3.reuse, 0x8, P0 ;  /* 0x000000080300780c */ /* 0x040fe20000744270 */
[-C--:B------:R-:W-:Y:S01]  /*3cd0*/  FMUL R36, R36, R19.reuse ;  /* 0x0000001324247220 */ /* 0x080fe20000400000 */
[----:B------:R-:W-:Y:S01]  /*3ce0*/  ISETP.GT.AND P0, PT, R3, 0x9, P0 ;  /* 0x000000090300780c */ /* 0x000fe20000704270 */
[----:B------:R-:W-:Y:S01]  /*3cf0*/  @P3 STG.E.U16 desc[UR50][R6.64], R42 ;  /* 0x0000002a06003986 */ /* 0x000fe2000c101532 */
[----:B------:R-:W-:Y:S01]  /*3d00*/  F2FP.BF16.F32.PACK_AB R44, RZ, R44 ;  /* 0x0000002cff2c723e */ /* 0x000fe200000010ff */
[----:B------:R-:W-:Y:S01]  /*3d10*/  FMUL R37, R37, R19 ;  /* 0x0000001325257220 */ /* 0x000fe20000400000 */
[----:B------:R-:W-:Y:S01]  /*3d20*/  F2FP.BF16.F32.PACK_AB R45, RZ, R45 ;  /* 0x0000002dff2d723e */ /* 0x000fe200000010ff */
[----:B------:R-:W-:Y:S01]  /*3d30*/  @P4 STG.E.U16 desc[UR50][R6.64+0x2], R43 ;  /* 0x0000022b06004986 */ /* 0x000fe2000c101532 */
[----:B------:R-:W-:Y:S01]  /*3d40*/  ISETP.GT.AND P4, PT, R3, 0x8, P1 ;  /* 0x000000080300780c */ /* 0x000fe20000f84270 */
[-C--:B------:R-:W-:Y:S01]  /*3d50*/  FMUL R38, R38, R19.reuse ;  /* 0x0000001326267220 */ /* 0x080fe20000400000 */
[----:B------:R-:W-:Y:S01]  /*3d60*/  ISETP.GT.AND P3, PT, R10, 0x80, PT ;  /* 0x000000800a00780c */ /* 0x000fe20003f64270 */
[-C--:B------:R-:W-:Y:S01]  /*3d70*/  FMUL R39, R39, R19.reuse ;  /* 0x0000001327277220 */ /* 0x080fe20000400000 */
[----:B------:R-:W-:Y:S01]  /*3d80*/  F2FP.BF16.F32.PACK_AB R46, RZ, R46 ;  /* 0x0000002eff2e723e */ /* 0x000fe200000010ff */
[----:B------:R-:W-:Y:S01]  /*3d90*/  @P2 STG.E.U16 desc[UR50][R4.64+0x10], R44 ;  /* 0x0000102c04002986 */ /* 0x000fe2000c101532 */
[C---:B------:R-:W-:Y:S01]  /*3da0*/  ISETP.GT.AND P1, PT, R3.reuse, 0x9, P1 ;  /* 0x000000090300780c */ /* 0x040fe20000f24270 */
[----:B------:R-:W-:Y:S01]  /*3db0*/  FMUL R24, R24, R19 ;  /* 0x0000001318187220 */ /* 0x000fe20000400000 */
[C---:B------:R-:W-:Y:S01]  /*3dc0*/  IADD3 R8, P2, R4.reuse, R49, RZ ;  /* 0x0000003104087210 */ /* 0x040fe20007f5e0ff */
[----:B------:R0:W-:Y:S01]  /*3dd0*/  @P0 STG.E.U16 desc[UR50][R4.64+0x12], R45 ;  /* 0x0000122d04000986 */ /* 0x0001e2000c101532 */
[----:B------:R-:W-:Y:S01]  /*3de0*/  ISETP.GT.AND P0, PT, R3, RZ, P3 ;  /* 0x000000ff0300720c */ /* 0x000fe20001f04270 */
[----:B------:R-:W-:Y:S01]  /*3df0*/  FMUL R25, R25, R19 ;  /* 0x0000001319197220 */ /* 0x000fe20000400000 */
[----:B------:R-:W-:Y:S01]  /*3e00*/  F2FP.BF16.F32.PACK_AB R47, RZ, R47 ;  /* 0x0000002fff2f723e */ /* 0x000fe200000010ff */
[----:B------:R-:W-:Y:S01]  /*3e10*/  @P4 STG.E.U16 desc[UR50][R6.64+0x10], R46 ;  /* 0x0000102e06004986 */ /* 0x000fe2000c101532 */
[----:B------:R-:W-:Y:S01]  /*3e20*/  IADD3 R12, P4, R4, R58, RZ ;  /* 0x0000003a040c7210 */ /* 0x000fe20007f9e0ff */
[C-C-:B------:R-:W-:Y:S01]  /*3e30*/  IMAD.X R9, R5.reuse, 0x1, R51.reuse, P2 ;  /* 0x0000000105097824 */ /* 0x140fe200010e0633 */
[----:B------:R-:W-:Y:S01]  /*3e40*/  F2FP.BF16.F32.PACK_AB R32, RZ, R32 ;  /* 0x00000020ff20723e */ /* 0x000fe200000010ff */
[----:B------:R-:W-:Y:S01]  /*3e50*/  FMUL R26, R26, R19 ;  /* 0x000000131a1a7220 */ /* 0x000fe20000400000 */
[----:B------:R-:W-:Y:S01]  /*3e60*/  ISETP.GT.AND P2, PT, R10, 0x88, PT ;  /* 0x000000880a00780c */ /* 0x000fe20003f44270 */
[--C-:B------:R-:W-:Y:S01]  /*3e70*/  IMAD.X R13, R5, 0x1, R51.reuse, P4 ;  /* 0x00000001050d7824 */ /* 0x100fe200020e0633 */
[C---:B------:R-:W-:Y:S01]  /*3e80*/  IADD3 R14, P4, R6.reuse, R49, RZ ;  /* 0x00000031060e7210 */ /* 0x040fe20007f9e0ff */
[----:B------:R-:W-:Y:S01]  /*3e90*/  @P1 STG.E.U16 desc[UR50][R6.64+0x12], R47 ;  /* 0x0000122f06001986 */ /* 0x000fe2000c101532 */
[----:B------:R-:W-:Y:S01]  /*3ea0*/  ISETP.GT.AND P1, PT, R3, 0x1, P3 ;  /* 0x000000010300780c */ /* 0x000fe20001f24270 */
[----:B------:R-:W-:Y:S01]  /*3eb0*/  FMUL R27, R27, R19 ;  /* 0x000000131b1b7220 */ /* 0x000fe20000400000 */
[----:B------:R-:W-:Y:S01]  /*3ec0*/  IADD3 R20, P5, R6, R58, RZ ;  /* 0x0000003a06147210 */ /* 0x000fe20007fbe0ff */
[----:B------:R-:W-:Y:S01]  /*3ed0*/  @P0 STG.E.U16 desc[UR50][R8.64], R32 ;  /* 0x0000002008000986 */ /* 0x000fe2000c101532 */
[----:B------:R-:W-:Y:S01]  /*3ee0*/  ISETP.GT.AND P0, PT, R3, RZ, P2 ;  /* 0x000000ff0300720c */ /* 0x000fe20001704270 */
[--C-:B------:R-:W-:Y:S01]  /*3ef0*/  IMAD.X R15, R7, 0x1, R51.reuse, P4 ;  /* 0x00000001070f7824 */ /* 0x100fe200020e0633 */
[----:B------:R-:W-:Y:S01]  /*3f00*/  ISETP.GT.AND P4, PT, R3, 0x1, P2 ;  /* 0x000000010300780c */ /* 0x000fe20001784270 */
[----:B------:R-:W-:Y:S01]  /*3f10*/  IMAD.X R21, R7, 0x1, R51, P5 ;  /* 0x0000000107157824 */ /* 0x000fe200028e0633 */
[----:B------:R-:W-:Y:S01]  /*3f20*/  F2FP.BF16.F32.PACK_AB R33, RZ, R33 ;  /* 0x00000021ff21723e */ /* 0x000fe200000010ff */
[-C--:B------:R-:W-:Y:S01]  /*3f30*/  FMUL R28, R28, R19.reuse ;  /* 0x000000131c1c7220 */ /* 0x080fe20000400000 */
[----:B------:R-:W-:Y:S01]  /*3f40*/  F2FP.BF16.F32.PACK_AB R34, RZ, R34 ;  /* 0x00000022ff22723e */ /* 0x000fe200000010ff */
[----:B------:R-:W-:Y:S01]  /*3f50*/  FMUL R29, R29, R19 ;  /* 0x000000131d1d7220 */ /* 0x000fe20000400000 */
[----:B------:R-:W-:Y:S01]  /*3f60*/  F2FP.BF16.F32.PACK_AB R35, RZ, R35 ;  /* 0x00000023ff23723e */ /* 0x000fe200000010ff */
[----:B------:R1:W-:Y:S01]  /*3f70*/  @P1 STG.E.U16 desc[UR50][R12.64], R33 ;  /* 0x000000210c001986 */ /* 0x0003e2000c101532 */
[----:B------:R-:W-:Y:S01]  /*3f80*/  ISETP.GT.AND P1, PT, R10, 0x100, PT ;  /* 0x000001000a00780c */ /* 0x000fe20003f24270 */
[-C--:B------:R-:W-:Y:S01]  /*3f90*/  FMUL R30, R30, R19.reuse ;  /* 0x000000131e1e7220 */ /* 0x080fe20000400000 */
[----:B------:R-:W-:Y:S01]  /*3fa0*/  F2FP.BF16.F32.PACK_AB R36, RZ, R36 ;  /* 0x00000024ff24723e */ /* 0x000fe200000010ff */
[----:B------:R-:W-:Y:S01]  /*3fb0*/  @P0 STG.E.U16 desc[UR50][R14.64], R34 ;  /* 0x000000220e000986 */ /* 0x000fe2000c101532 */
[----:B------:R-:W-:Y:S01]  /*3fc0*/  ISETP.GT.AND P0, PT, R10, 0x108, PT ;  /* 0x000001080a00780c */ /* 0x000fe20003f04270 */
[----:B------:R-:W-:Y:S01]  /*3fd0*/  FMUL R31, R31, R19 ;  /* 0x000000131f1f7220 */ /* 0x000fe20000400000 */
[----:B------:R-:W-:Y:S01]  /*3fe0*/  IADD3 R10, P5, R4, R59, RZ ;  /* 0x0000003b040a7210 */ /* 0x000fe20007fbe0ff */
[----:B------:R-:W-:Y:S01]  /*3ff0*/  @P4 STG.E.U16 desc[UR50][R20.64], R35 ;  /* 0x0000002314004986 */ /* 0x000fe2000c101532 */
[----:B------:R-:W-:-:S02]  /*4000*/  ISETP.GT.AND P4, PT, R3, 0x8, P3 ;  /* 0x000000080300780c */ /* 0x000fc40001f84270 */
[----:B------:R-:W-:Y:S01]  /*4010*/  ISETP.GT.AND P3, PT, R3, 0x9, P3 ;  /* 0x000000090300780c */ /* 0x000fe20001f64270 */
[----:B------:R-:W-:Y:S01]  /*4020*/  IMAD.X R11, R5, 0x1, R51, P5 ;  /* 0x00000001050b7824 */ /* 0x000fe200028e0633 */
[C---:B------:R-:W-:Y:S02]  /*4030*/  ISETP.GT.AND P5, PT, R3.reuse, 0x8, P2 ;  /* 0x000000080300780c */ /* 0x040fe400017a4270 */
[----:B------:R-:W-:Y:S02]  /*4040*/  ISETP.GT.AND P2, PT, R3, 0x9, P2 ;  /* 0x000000090300780c */ /* 0x000fe40001744270 */
[----:B------:R-:W-:Y:S02]  /*4050*/  F2FP.BF16.F32.PACK_AB R37, RZ, R37 ;  /* 0x00000025ff25723e */ /* 0x000fe400000010ff */
[----:B------:R-:W-:Y:S02]  /*4060*/  F2FP.BF16.F32.PACK_AB R38, RZ, R38 ;  /* 0x00000026ff26723e */ /* 0x000fe400000010ff */
[----:B------:R-:W-:Y:S01]  /*4070*/  F2FP.BF16.F32.PACK_AB R39, RZ, R39 ;  /* 0x00000027ff27723e */ /* 0x000fe200000010ff */
[----:B------:R2:W-:Y:S01]  /*4080*/  @P4 STG.E.U16 desc[UR50][R10.64], R36 ;  /* 0x000000240a004986 */ /* 0x0005e2000c101532 */
[----:B0-----:R-:W-:-:S02]  /*4090*/  IADD3 R4, P4, R4, R60, RZ ;  /* 0x0000003c04047210 */ /* 0x001fc40007f9e0ff */
[----:B------:R-:W-:Y:S02]  /*40a0*/  F2FP.BF16.F32.PACK_AB R24, RZ, R24 ;  /* 0x00000018ff18723e */ /* 0x000fe400000010ff */
[----:B------:R-:W-:Y:S01]  /*40b0*/  F2FP.BF16.F32.PACK_AB R25, RZ, R25 ;  /* 0x00000019ff19723e */ /* 0x000fe200000010ff */
[--C-:B------:R-:W-:Y:S01]  /*40c0*/  IMAD.X R5, R5, 0x1, R51.reuse, P4 ;  /* 0x0000000105057824 */ /* 0x100fe200020e0633 */
[C---:B-1----:R-:W-:Y:S02]  /*40d0*/  IADD3 R12, P4, R6.reuse, R59, RZ ;  /* 0x0000003b060c7210 */ /* 0x042fe40007f9e0ff */
[----:B------:R-:W-:Y:S02]  /*40e0*/  F2FP.BF16.F32.PACK_AB R26, RZ, R26 ;  /* 0x0000001aff1a723e */ /* 0x000fe400000010ff */
[----:B------:R0:W-:Y:S01]  /*40f0*/  @P3 STG.E.U16 desc[UR50][R4.64], R37 ;  /* 0x0000002504003986 */ /* 0x0001e2000c101532 */
[----:B------:R-:W-:Y:S01]  /*4100*/  IMAD.X R13, R7, 0x1, R51, P4 ;  /* 0x00000001070d7824 */ /* 0x000fe200020e0633 */
[----:B------:R-:W-:-:S02]  /*4110*/  IADD3 R6, P4, R6, R60, RZ ;  /* 0x0000003c06067210 */ /* 0x000fc40007f9e0ff */
[----:B------:R-:W-:Y:S02]  /*4120*/  ISETP.GT.AND P3, PT, R3, 0x1, P1 ;  /* 0x000000010300780c */ /* 0x000fe40000f64270 */
[----:B------:R-:W-:Y:S01]  /*4130*/  @P5 STG.E.U16 desc[UR50][R12.64], R38 ;  /* 0x000000260c005986 */ /* 0x000fe2000c101532 */
[--C-:B------:R-:W-:Y:S01]  /*4140*/  IMAD.X R7, R7, 0x1, R51.reuse, P4 ;  /* 0x0000000107077824 */ /* 0x100fe200020e0633 */
[CC--:B--2---:R-:W-:Y:S02]  /*4150*/  IADD3 R10, P5, R8.reuse, R49.reuse, RZ ;  /* 0x00000031080a7210 */ /* 0x0c4fe40007fbe0ff */
[----:B------:R-:W-:Y:S02]  /*4160*/  IADD3 R20, P4, R8, R58, RZ ;  /* 0x0000003a08147210 */ /* 0x000fe40007f9e0ff */
[----:B------:R1:W-:Y:S01]  /*4170*/  @P2 STG.E.U16 desc[UR50][R6.64], R39 ;  /* 0x0000002706002986 */ /* 0x0003e2000c101532 */
[----:B------:R-:W-:Y:S01]  /*4180*/  ISETP.GT.AND P2, PT, R3, RZ, P1 ;  /* 0x000000ff0300720c */ /* 0x000fe20000f44270 */
[--C-:B------:R-:W-:Y:S01]  /*4190*/  IMAD.X R11, R9, 0x1, R51.reuse, P5 ;  /* 0x00000001090b7824 */ /* 0x100fe200028e0633 */
[----:B------:R-:W-:Y:S01]  /*41a0*/  ISETP.GT.AND P5, PT, R3, RZ, P0 ;  /* 0x000000ff0300720c */ /* 0x000fe200007a4270 */
[----:B------:R-:W-:Y:S01]  /*41b0*/  IMAD.X R21, R9, 0x1, R51, P4 ;  /* 0x0000000109157824 */ /* 0x000fe200020e0633 */
[----:B0-----:R-:W-:-:S02]  /*41c0*/  IADD3 R4, P4, R14, R49, RZ ;  /* 0x000000310e047210 */ /* 0x001fc40007f9e0ff */
[----:B------:R-:W-:Y:S02]  /*41d0*/  F2FP.BF16.F32.PACK_AB R27, RZ, R27 ;  /* 0x0000001bff1b723e */ /* 0x000fe400000010ff */
[----:B------:R-:W-:Y:S01]  /*41e0*/  F2FP.BF16.F32.PACK_AB R28, RZ, R28 ;  /* 0x0000001cff1c723e */ /* 0x000fe200000010ff */
[--C-:B------:R-:W-:Y:S01]  /*41f0*/  IMAD.X R5, R15, 0x1, R51.reuse, P4 ;  /* 0x000000010f057824 */ /* 0x100fe200020e0633 */
[----:B------:R-:W-:Y:S02]  /*4200*/  F2FP.BF16.F32.PACK_AB R29, RZ, R29 ;  /* 0x0000001dff1d723e */ /* 0x000fe400000010ff */
[----:B-1----:R-:W-:Y:S01]  /*4210*/  IADD3 R6, P4, R14, R58, RZ ;  /* 0x0000003a0e067210 */ /* 0x002fe20007f9e0ff */
[----:B------:R0:W-:Y:S01]  /*4220*/  @P2 STG.E.U16 desc[UR50][R10.64], R24 ;  /* 0x000000180a002986 */ /* 0x0001e2000c101532 */
[C---:B------:R-:W-:Y:S02]  /*4230*/  ISETP.GT.AND P2, PT, R3.reuse, 0x1, P0 ;  /* 0x000000010300780c */ /* 0x040fe40000744270 */
[----:B------:R-:W-:Y:S01]  /*4240*/  F2FP.BF16.F32.PACK_AB R30, RZ, R30 ;  /* 0x0000001eff1e723e */ /* 0x000fe200000010ff */
[----:B------:R-:W-:Y:S01]  /*4250*/  @P3 STG.E.U16 desc[UR50][R20.64], R25 ;  /* 0x0000001914003986 */ /* 0x000fe2000c101532 */
[----:B------:R-:W-:Y:S01]  /*4260*/  ISETP.GT.AND P3, PT, R3, 0x8, P1 ;  /* 0x000000080300780c */ /* 0x000fe20000f64270 */
[----:B------:R-:W-:Y:S01]  /*4270*/  IMAD.X R7, R15, 0x1, R51, P4 ;  /* 0x000000010f077824 */ /* 0x000fe200020e0633 */
[----:B------:R-:W-:Y:S01]  /*4280*/  ISETP.GT.AND P1, PT, R3, 0x9, P1 ;  /* 0x000000090300780c */ /* 0x000fe20000f24270 */
[----:B------:R1:W-:Y:S01]  /*4290*/  @P5 STG.E.U16 desc[UR50][R4.64], R26 ;  /* 0x0000001a04005986 */ /* 0x0003e2000c101532 */
[----:B------:R-:W-:-:S02]  /*42a0*/  IADD3 R12, P5, R8, R59, RZ ;  /* 0x0000003b080c7210 */ /* 0x000fc40007fbe0ff */
[C---:B------:R-:W-:Y:S02]  /*42b0*/  ISETP.GT.AND P4, PT, R3.reuse, 0x8, P0 ;  /* 0x000000080300780c */ /* 0x040fe40000784270 */
[----:B------:R-:W-:Y:S01]  /*42c0*/  ISETP.GT.AND P0, PT, R3, 0x9, P0 ;  /* 0x000000090300780c */ /* 0x000fe20000704270 */
[--C-:B------:R-:W-:Y:S01]  /*42d0*/  IMAD.X R13, R9, 0x1, R51.reuse, P5 ;  /* 0x00000001090d7824 */ /* 0x100fe200028e0633 */
[----:B------:R2:W-:Y:S01]  /*42e0*/  @P2 STG.E.U16 desc[UR50][R6.64], R27 ;  /* 0x0000001b06002986 */ /* 0x0005e2000c101532 */
[-C--:B0-----:R-:W-:Y:S02]  /*42f0*/  IADD3 R10, P5, R14, R60.reuse, RZ ;  /* 0x0000003c0e0a7210 */ /* 0x081fe40007fbe0ff */
[----:B------:R-:W-:Y:S01]  /*4300*/  F2FP.BF16.F32.PACK_AB R31, RZ, R31 ;  /* 0x0000001fff1f723e */ /* 0x000fe200000010ff */
[----:B------:R2:W-:Y:S01]  /*4310*/  @P3 STG.E.U16 desc[UR50][R12.64], R28 ;  /* 0x0000001c0c003986 */ /* 0x0005e2000c101532 */
[----:B-1----:R-:W-:Y:S01]  /*4320*/  IADD3 R4, P2, R8, R60, RZ ;  /* 0x0000003c08047210 */ /* 0x002fe20007f5e0ff */
[----:B------:R-:W-:Y:S01]  /*4330*/  IMAD.X R11, R15, 0x1, R51, P5 ;  /* 0x000000010f0b7824 */ /* 0x000fe200028e0633 */
[----:B------:R-:W-:-:S03]  /*4340*/  IADD3 R8, P3, R14, R59, RZ ;  /* 0x0000003b0e087210 */ /* 0x000fc60007f7e0ff */
[--C-:B------:R-:W-:Y:S02]  /*4350*/  IMAD.X R5, R9, 0x1, R51.reuse, P2 ;  /* 0x0000000109057824 */ /* 0x100fe400010e0633 */
[----:B------:R-:W-:-:S03]  /*4360*/  IMAD.X R9, R15, 0x1, R51, P3 ;  /* 0x000000010f097824 */ /* 0x000fc600018e0633 */
[----:B------:R2:W-:Y:S04]  /*4370*/  @P1 STG.E.U16 desc[UR50][R4.64], R29 ;  /* 0x0000001d04001986 */ /* 0x0005e8000c101532 */
[----:B------:R2:W-:Y:S04]  /*4380*/  @P4 STG.E.U16 desc[UR50][R8.64], R30 ;  /* 0x0000001e08004986 */ /* 0x0005e8000c101532 */
[----:B------:R2:W-:Y:S02]  /*4390*/  @P0 STG.E.U16 desc[UR50][R10.64], R31 ;  /* 0x0000001f0a000986 */ /* 0x0005e4000c101532 */
.L_x_74:
[----:B------:R-:W-:Y:S05]  /*43a0*/  BSYNC B0 ;  /* 0x0000000000007941 */ /* 0x000fea0003800000 */
.L_x_28:
[----:B------:R-:W-:Y:S01]  /*43b0*/  IADD3 R16, P0, R16, UR36, RZ ;  /* 0x0000002410107c10 */ /* 0x000fe2000ff1e0ff */
[----:B------:R-:W-:Y:S01]  /*43c0*/  ULDC.64 UR4, c[0x0][0x650] ;  /* 0x0001940000047ab9 */ /* 0x000fe20000000a00 */
[----:B------:R-:W-:Y:S01]  /*43d0*/  PRMT R3, RZ, 0x7610, R3 ;  /* 0x00007610ff037816 */ /* 0x000fe20000000003 */
[----:B-1-34-:R-:W-:Y:S01]  /*43e0*/  IMAD.MOV.U32 R64, RZ, RZ, -0x1 ;  /* 0xffffffffff407424 */ /* 0x01afe200078e00ff */
[----:B------:R-:W-:Y:S01]  /*43f0*/  IADD3.X R17, R17, UR40, RZ, P0, !PT ;  /* 0x0000002811117c10 */ /* 0x000fe200087fe4ff */
[----:B------:R-:W-:Y:S01]  /*4400*/  IMAD.MOV.U32 R63, RZ, RZ, -0x1 ;  /* 0xffffffffff3f7424 */ /* 0x000fe200078e00ff */
[----:B------:R-:W-:-:S04]  /*4410*/  ISETP.GE.U32.AND P0, PT, R16, UR4, PT ;  /* 0x0000000410007c0c */ /* 0x000fc8000bf06070 */
[----:B------:R-:W-:-:S13]  /*4420*/  ISETP.GE.U32.AND.EX P0, PT, R17, UR5, PT, P0 ;  /* 0x0000000511007c0c */ /* 0x000fda000bf06100 */
[----:B------:R-:W-:Y:S05]  /*4430*/  @P0 BRA `(.L_x_75) ;  /* 0x0000000400500947 */ /* 0x000fea0003800000 */
[----:B--2---:R-:W1:Y:S01]  /*4440*/  LDC.64 R10, c[0x0][0x628] ;  /* 0x00018a00ff0a7b82 */ /* 0x004e620000000a00 */
[----:B------:R-:W2:Y:S01]  /*4450*/  S2R R20, SR_CTAID.X ;  /* 0x0000000000147919 */ /* 0x000ea20000002500 */
[----:B------:R-:W-:Y:S02]  /*4460*/  IMAD.MOV.U32 R8, RZ, RZ, R16 ;  /* 0x000000ffff087224 */ /* 0x000fe400078e0010 */
[----:B------:R-:W-:Y:S01]  /*4470*/  IMAD.MOV.U32 R9, RZ, RZ, R17 ;  /* 0x000000ffff097224 */ /* 0x000fe200078e0011 */
[----:B------:R-:W3:Y:S03]  /*4480*/  S2R R21, SR_CTAID.Y ;  /* 0x0000000000157919 */ /* 0x000ee60000002600 */
[----:B------:R-:W4:Y:S08]  /*4490*/  LDC R0, c[0x0][0x630] ;  /* 0x00018c00ff007b82 */ /* 0x000f300000000800 */
[----:B------:R-:W0:Y:S01]  /*44a0*/  LDC.64 R14, c[0x0][0x620] ;  /* 0x00018800ff0e7b82 */ /* 0x000e220000000a00 */
[----:B-1----:R-:W-:-:S04]  /*44b0*/  ISETP.NE.U32.AND P0, PT, R10, RZ, PT ;  /* 0x000000ff0a00720c */ /* 0x002fc80003f05070 */
[----:B------:R-:W-:-:S13]  /*44c0*/  ISETP.NE.AND.EX P0, PT, R11, RZ, PT, P0 ;  /* 0x000000ff0b00720c */ /* 0x000fda0003f05300 */
[----:B0-234-:R-:W-:Y:S05]  /*44d0*/  @!P0 BRA `(.L_x_76) ;  /* 0x0000000000288947 */ /* 0x01dfea0003800000 */
        /* <DEDUP_REMOVED lines=10> */
.L_x_76:
[----:B------:R-:W0:Y:S01]  /*4580*/  LDC.64 R28, c[0x0][0x640] ;  /* 0x00019000ff1c7b82 */ /* 0x000e220000000a00 */
[-CC-:B------:R-:W-:Y:S01]  /*4590*/  SHF.R.U64 R63, R8, R0.reuse, R9.reuse ;  /* 0x00000000083f7219 */ /* 0x180fe20000001209 */
[----:B------:R-:W-:Y:S01]  /*45a0*/  ULDC UR4, c[0x0][0x150] ;  /* 0x0000540000047ab9 */ /* 0x000fe20000000800 */
[----:B------:R-:W-:Y:S02]  /*45b0*/  SHF.R.U32.HI R0, RZ, R0, R9 ;  /* 0x00000000ff007219 */ /* 0x000fe40000011609 */
[----:B------:R-:W-:Y:S02]  /*45c0*/  IADD3 R3, P0, RZ, -R63, RZ ;  /* 0x8000003fff037210 */ /* 0x000fe40007f1e0ff */
[----:B------:R-:W-:Y:S01]  /*45d0*/  I2FP.F32.U32 R7, R20 ;  /* 0x0000001400077245 */ /* 0x000fe20000201000 */
[----:B------:R-:W1:Y:S02]  /*45e0*/  LDC R6, c[0x0][0x618] ;  /* 0x00018600ff067b82 */ /* 0x000e640000000800 */
[----:B------:R-:W-:-:S02]  /*45f0*/  IMAD.X R5, RZ, RZ, ~R0, P0 ;  /* 0x000000ffff057224 */ /* 0x000fc400000e0e00 */
[----:B------:R-:W-:Y:S01]  /*4600*/  FMUL R7, R7, UR4 ;  /* 0x0000000407077c20 */ /* 0x000fe20008400000 */
[----:B------:R-:W-:Y:S01]  /*4610*/  ULDC UR4, c[0x0][0x154] ;  /* 0x0000550000047ab9 */ /* 0x000fe20000000800 */
[-C--:B------:R-:W-:Y:S02]  /*4620*/  IMAD R0, R5, R14.reuse, RZ ;  /* 0x0000000e05007224 */ /* 0x080fe400078e02ff */
[----:B------:R-:W2:Y:S01]  /*4630*/  LDC R8, c[0x0][0x608] ;  /* 0x00018200ff087b82 */ /* 0x000ea20000000800 */
[C---:B------:R-:W-:Y:S01]  /*4640*/  IMAD.WIDE.U32 R4, R3.reuse, R14, R16 ;  /* 0x0000000e03047225 */ /* 0x040fe200078e0010 */
[----:B------:R-:W3:Y:S03]  /*4650*/  F2I.U32.TRUNC.NTZ R7, R7 ;  /* 0x0000000700077305 */ /* 0x000ee6000020f000 */
[----:B------:R-:W-:Y:S01]  /*4660*/  IMAD R3, R3, R15, R0 ;  /* 0x0000000f03037224 */ /* 0x000fe200078e0200 */
[----:B------:R-:W-:-:S02]  /*4670*/  I2FP.F32.U32 R0, R21 ;  /* 0x0000001500007245 */ /* 0x000fc40000201000 */
[----:B------:R-:W4:Y:S01]  /*4680*/  LDC R26, c[0x0][0x658] ;  /* 0x00019600ff1a7b82 */ /* 0x000f220000000800 */
[----:B------:R-:W-:Y:S01]  /*4690*/  IMAD.IADD R3, R5, 0x1, R3 ;  /* 0x0000000105037824 */ /* 0x000fe200078e0203 */
[----:B0-----:R-:W-:Y:S01]  /*46a0*/  ISETP.NE.U32.AND P0, PT, R28, RZ, PT ;  /* 0x000000ff1c00720c */ /* 0x001fe20003f05070 */
[----:B------:R-:W-:-:S03]  /*46b0*/  FMUL R0, R0, UR4 ;  /* 0x0000000400007c20 */ /* 0x000fc60008400000 */
[----:B------:R-:W-:Y:S01]  /*46c0*/  ISETP.NE.AND.EX P0, PT, R29, RZ, PT, P0 ;  /* 0x000000ff1d00720c */ /* 0x000fe20003f05300 */
[----:B------:R0:W0:Y:S01]  /*46d0*/  F2I.U32.TRUNC.NTZ R14, R0 ;  /* 0x00000000000e7305 */ /* 0x000022000020f000 */
[----:B------:R-:W0:Y:S01]  /*46e0*/  LDC R9, c[0x0][0x144] ;  /* 0x00005100ff097b82 */ /* 0x000e220000000800 */
[-C--:B-1----:R-:W-:Y:S01]  /*46f0*/  SHF.R.U64 R10, R4, R6.reuse, R3 ;  /* 0x00000006040a7219 */ /* 0x082fe20000001203 */
[----:B---3--:R-:W-:Y:S01]  /*4700*/  IMAD.MOV R7, RZ, RZ, -R7 ;  /* 0x000000ffff077224 */ /* 0x008fe200078e0a07 */
[----:B------:R-:W-:-:S05]  /*4710*/  SHF.R.U32.HI R3, RZ, R6, R3 ;  /* 0x00000006ff037219 */ /* 0x000fca0000011603 */
[----:B------:R-:W1:Y:S01]  /*4720*/  LDC R24, c[0x0][0x148] ;  /* 0x00005200ff187b82 */ /* 0x000e620000000800 */
[-CC-:B--2---:R-:W-:Y:S02]  /*4730*/  SHF.R.U64 R12, R10, R8.reuse, R3.reuse ;  /* 0x000000080a0c7219 */ /* 0x184fe40000001203 */
[----:B------:R-:W-:-:S05]  /*4740*/  SHF.R.U32.HI R3, RZ, R8, R3 ;  /* 0x00000008ff037219 */ /* 0x000fca0000011603 */
[----:B------:R-:W2:Y:S01]  /*4750*/  LDC R15, c[0x0][0x600] ;  /* 0x00018000ff0f7b82 */ /* 0x000ea20000000800 */
[-CC-:B----4-:R-:W-:Y:S02]  /*4760*/  SHF.R.U64 R13, R12, R26.reuse, R3.reuse ;  /* 0x0000001a0c0d7219 */ /* 0x190fe40000001203 */
[----:B------:R-:W-:-:S03]  /*4770*/  SHF.R.U32.HI R5, RZ, R26, R3 ;  /* 0x0000001aff057219 */ /* 0x000fc60000011603 */
[----:B------:R-:W-:Y:S02]  /*4780*/  IMAD.MOV.U32 R4, RZ, RZ, R13 ;  /* 0x000000ffff047224 */ /* 0x000fe400078e000d */
[----:B------:R-:W3:Y:S01]  /*4790*/  LDC R27, c[0x0][0x648] ;  /* 0x00019200ff1b7b82 */ /* 0x000ee20000000800 */
[----:B0-----:R-:W-:-:S07]  /*47a0*/  IMAD R25, R9, R7, R20 ;  /* 0x0000000709197224 */ /* 0x001fce00078e0214 */
[----:B------:R-:W0:Y:S08]  /*47b0*/  LDC R30, c[0x0][0x638] ;  /* 0x00018e00ff1e7b82 */ /* 0x000e300000000800 */
[----:B------:R-:W4:Y:S01]  /*47c0*/  LDC R31, c[0x0][0x610] ;  /* 0x00018400ff1f7b82 */ /* 0x000f220000000800 */
[----:B-1----:R-:W-:Y:S05]  /*47d0*/  @!P0 BRA `(.L_x_77) ;  /* 0x0000000000288947 */ /* 0x002fea0003800000 */
        /* <DEDUP_REMOVED lines=10> */
.L_x_77:
[----:B------:R-:W-:Y:S01]  /*4880*/  ISETP.NE.AND P0, PT, R2, 0x1, PT ;  /* 0x000000010200780c */ /* 0x000fe20003f05270 */
[----:B------:R-:W-:Y:S01]  /*4890*/  IMAD.MOV R14, RZ, RZ, -R14 ;  /* 0x000000ffff0e7224 */ /* 0x000fe200078e0a0e */
[----:B---3--:R-:W-:Y:S01]  /*48a0*/  SHF.R.U64 R0, R4, R27, R5 ;  /* 0x0000001b04007219 */ /* 0x008fe20000001205 */
[----:B--2---:R-:W-:Y:S01]  /*48b0*/  VIADD R5, R15, 0xffffffff ;  /* 0xffffffff0f057836 */ /* 0x004fe20000000000 */
[----:B------:R-:W-:-:S03]  /*48c0*/  LOP3.LUT R3, R12, R57, RZ, 0xc0, !PT ;  /* 0x000000390c037212 */ /* 0x000fc600078ec0ff */
[----:B------:R-:W-:Y:S01]  /*48d0*/  IMAD.MOV R4, RZ, RZ, -R0 ;  /* 0x000000ffff047224 */ /* 0x000fe200078e0a00 */
[----:B------:R-:W-:Y:S01]  /*48e0*/  LOP3.LUT R10, R10, R5, RZ, 0xc0, !PT ;  /* 0x000000050a0a7212 */ /* 0x000fe200078ec0ff */
[----:B------:R-:W-:Y:S02]  /*48f0*/  IMAD R0, R52, R0, R3 ;  /* 0x0000000034007224 */ /* 0x000fe400078e0203 */
[----:B0-----:R-:W-:Y:S02]  /*4900*/  IMAD R3, R4, R30, R13 ;  /* 0x0000001e04037224 */ /* 0x001fe400078e020d */
[----:B------:R-:W-:Y:S02]  /*4910*/  @P0 IMAD R25, R24, R14, R21 ;  /* 0x0000000e18190224 */ /* 0x000fe400078e0215 */
[----:B------:R-:W-:Y:S02]  /*4920*/  IMAD R5, R3, R15, R10 ;  /* 0x0000000f03057224 */ /* 0x000fe400078e020a */
[----:B----4-:R-:W-:-:S02]  /*4930*/  IMAD R0, R0, R31, R25 ;  /* 0x0000001f00007224 */ /* 0x010fc400078e0219 */
[----:B------:R-:W-:-:S03]  /*4940*/  IMAD.MOV.U32 R4, RZ, RZ, 0x1 ;  /* 0x00000001ff047424 */ /* 0x000fc600078e00ff */
[----:B------:R-:W-:Y:S02]  /*4950*/  SEL R64, R5, R0, !P0 ;  /* 0x0000000005407207 */ /* 0x000fe40004000000 */
[----:B------:R-:W-:Y:S02]  /*4960*/  PRMT R3, R4, 0x7610, R3 ;  /* 0x0000761004037816 */ /* 0x000fe40000000003 */
[----:B------:R-:W-:-:S07]  /*4970*/  SEL R0, R0, R5, !P0 ;  /* 0x0000000500007207 */ /* 0x000fce0004000000 */
.L_x_75:
[----:B------:R-:W-:Y:S01]  /*4980*/  UIADD3 UR39, UR43, UR39, URZ ;  /* 0x000000272b277290 */ /* 0x000fe2000fffe03f */
[----:B------:R-:W-:Y:S01]  /*4990*/  LOP3.LUT P0, RZ, R3, 0xff, RZ, 0xc0, !PT ;  /* 0x000000ff03ff7812 */ /* 0x000fe2000780c0ff */
[----:B------:R-:W-:Y:S02]  /*49a0*/  IMAD.MOV.U32 R65, RZ, RZ, R0 ;  /* 0x000000ffff417224 */ /* 0x000fe400078e0000 */
[----:B------:R-:W-:Y:S02]  /*49b0*/  USHF.R.U32.HI UR4, URZ, 0x2, UR39 ;  /* 0x000000023f047899 */ /* 0x000fe40008011627 */
[----:B------:R-:W-:Y:S02]  /*49c0*/  UISETP.GT.U32.AND UP1, UPT, UR39, 0x3, UPT ;  /* 0x000000032700788c */ /* 0x000fe4000bf24070 */
[----:B------:R-:W-:Y:S02]  /*49d0*/  ULOP3.LUT UR4, UR4, 0x1, URZ, 0xc0, !UPT ;  /* 0x0000000104047892 */ /* 0x000fe4000f8ec03f */
[----:B------:R-:W-:-:S02]  /*49e0*/  UISETP.LT.U32.AND UP1, UPT, UR43, 0x4, UP1 ;  /* 0x000000042b00788c */ /* 0x000fc40008f21070 */
[----:B------:R-:W-:Y:S02]  /*49f0*/  UISETP.NE.U32.AND UP0, UPT, UR4, 0x1, UPT ;  /* 0x000000010400788c */ /* 0x000fe4000bf05070 */
[----:B------:R-:W-:Y:S02]  /*4a00*/  USEL UR5, URZ, 0x1, !UP1 ;  /* 0x000000013f057887 */ /* 0x000fe4000c800000 */
[----:B------:R-:W-:Y:S02]  /*4a10*/  UISETP.GT.U32.AND UP0, UPT, UR43, 0x3, !UP0 ;  /* 0x000000032b00788c */ /* 0x000fe4000c704070 */
[----:B------:R-:W-:Y:S02]  /*4a20*/  ULOP3.LUT UR39, UR39, 0x3, URZ, 0xc0, !UPT ;  /* 0x0000000327277892 */ /* 0x000fe4000f8ec03f */
[----:B------:R-:W-:-:S04]  /*4a30*/  USEL UR4, URZ, 0x1, !UP0 ;  /* 0x000000013f047887 */ /* 0x000fc8000c000000 */
[----:B------:R-:W-:Y:S01]  /*4a40*/  ULOP3.LUT UR38, UR4, UR38, UR5, 0x96, !UPT ;  /* 0x0000002604267292 */ /* 0x000fe2000f8e9605 */
[----:B------:R-:W-:Y:S11]  /*4a50*/  @P0 BRA `(.L_x_78) ;  /* 0xffffffc400fc0947 */ /* 0x000ff6000383ffff */
[----:B------:R-:W-:Y:S05]  /*4a60*/  EXIT ;  /* 0x000000000000794d */ /* 0x000fea0003800000 */
.L_x_3:
        /* <DEDUP_REMOVED lines=26> */
.L_x_80:
[--C-:B------:R-:W-:Y:S01]  /*4c10*/  SHF.R.U64 R14, R12, R20, R13.reuse ;  /* 0x000000140c0e7219 */ /* 0x100fe2000000120d */
[----:B------:R-:W0:Y:S01]  /*4c20*/  LDC R24, c[0x0][0x618] ;  /* 0x00018600ff187b82 */ /* 0x000e220000000800 */
[----:B------:R-:W-:Y:S01]  /*4c30*/  I2FP.F32.U32 R8, R6 ;  /* 0x0000000600087245 */ /* 0x000fe20000201000 */
[----:B------:R-:W-:Y:S01]  /*4c40*/  ULDC UR4, c[0x0][0x150] ;  /* 0x0000540000047ab9 */ /* 0x000fe20000000800 */
[----:B------:R-:W-:Y:S02]  /*4c50*/  SHF.R.U32.HI R7, RZ, R20, R13 ;  /* 0x00000014ff077219 */ /* 0x000fe4000001160d */
[----:B------:R-:W-:Y:S01]  /*4c60*/  IADD3 R11, P0, RZ, -R14, RZ ;  /* 0x8000000eff0b7210 */ /* 0x000fe20007f1e0ff */
[----:B------:R-:W-:Y:S01]  /*4c70*/  FMUL R13, R8, UR4 ;  /* 0x00000004080d7c20 */ /* 0x000fe20008400000 */
[----:B------:R-:W-:Y:S01]  /*4c80*/  ULDC UR4, c[0x0][0x154] ;  /* 0x0000550000047ab9 */ /* 0x000fe20000000800 */
[----:B------:R-:W1:Y:S02]  /*4c90*/  LDC.64 R26, c[0x0][0x640] ;  /* 0x00019000ff1a7b82 */ /* 0x000e640000000a00 */
[----:B------:R-:W-:-:S02]  /*4ca0*/  IMAD.X R7, RZ, RZ, ~R7, P0 ;  /* 0x000000ffff077224 */ /* 0x000fc400000e0e07 */
[----:B------:R-:W2:Y:S01]  /*4cb0*/  F2I.U32.TRUNC.NTZ R13, R13 ;  /* 0x0000000d000d7305 */ /* 0x000ea2000020f000 */
[----:B------:R-:W-:-:S03]  /*4cc0*/  IMAD.WIDE.U32 R8, R11, R22, R16 ;  /* 0x000000160b087225 */ /* 0x000fc600078e0010 */
[----:B------:R-:W3:Y:S01]  /*4cd0*/  LDC R15, c[0x0][0x144] ;  /* 0x00005100ff0f7b82 */ /* 0x000ee20000000800 */
[----:B------:R-:W-:-:S04]  /*4ce0*/  IMAD R10, R7, R22, RZ ;  /* 0x00000016070a7224 */ /* 0x000fc800078e02ff */
[----:B------:R-:W-:Y:S02]  /*4cf0*/  IMAD R7, R11, R23, R10 ;  /* 0x000000170b077224 */ /* 0x000fe400078e020a */
[----:B------:R-:W-:Y:S01]  /*4d00*/  IMAD.MOV.U32 R10, RZ, RZ, -0x1 ;  /* 0xffffffffff0a7424 */ /* 0x000fe200078e00ff */
[----:B------:R-:W4:Y:S01]  /*4d10*/  LDC R20, c[0x0][0x608] ;  /* 0x00018200ff147b82 */ /* 0x000f220000000800 */
[----:B------:R-:W-:Y:S01]  /*4d20*/  IMAD.IADD R7, R9, 0x1, R7 ;  /* 0x0000000109077824 */ /* 0x000fe200078e0207 */
[----:B------:R-:W-:-:S04]  /*4d30*/  I2FP.F32.U32 R9, R3 ;  /* 0x0000000300097245 */ /* 0x000fc80000201000 */
[-C--:B0-----:R-:W-:Y:S01]  /*4d40*/  SHF.R.U64 R12, R8, R24.reuse, R7 ;  /* 0x00000018080c7219 */ /* 0x081fe20000001207 */
[----:B--2---:R-:W-:Y:S01]  /*4d50*/  IMAD.MOV R8, RZ, RZ, -R13 ;  /* 0x000000ffff087224 */ /* 0x004fe200078e0a0d */
[----:B------:R-:W0:Y:S01]  /*4d60*/  LDC R11, c[0x0][0x658] ;  /* 0x00019600ff0b7b82 */ /* 0x000e220000000800 */
[----:B-1----:R-:W-:Y:S01]  /*4d70*/  ISETP.NE.U32.AND P0, PT, R26, RZ, PT ;  /* 0x000000ff1a00720c */ /* 0x002fe20003f05070 */
[----:B------:R-:W-:Y:S01]  /*4d80*/  FMUL R9, R9, UR4 ;  /* 0x0000000409097c20 */ /* 0x000fe20008400000 */
[----:B------:R-:W-:Y:S02]  /*4d90*/  SHF.R.U32.HI R7, RZ, R24, R7 ;  /* 0x00000018ff077219 */ /* 0x000fe40000011607 */
[----:B------:R-:W-:-:S03]  /*4da0*/  ISETP.NE.AND.EX P0, PT, R27, RZ, PT, P0 ;  /* 0x000000ff1b00720c */ /* 0x000fc60003f05300 */
[----:B------:R-:W1:Y:S01]  /*4db0*/  LDC R22, c[0x0][0x148] ;  /* 0x00005200ff167b82 */ /* 0x000e620000000800 */
[----:B---3--:R-:W-:Y:S02]  /*4dc0*/  IMAD R23, R15, R8, R6 ;  /* 0x000000080f177224 */ /* 0x008fe400078e0206 */
[----:B------:R-:W-:-:S05]  /*4dd0*/  IMAD.MOV.U32 R8, RZ, RZ, 0x1 ;  /* 0x00000001ff087424 */ /* 0x000fca00078e00ff */
[----:B------:R-:W2:Y:S01]  /*4de0*/  LDC R21, c[0x0][0x600] ;  /* 0x00018000ff157b82 */ /* 0x000ea20000000800 */
[-CC-:B----4-:R-:W-:Y:S02]  /*4df0*/  SHF.R.U64 R15, R12, R20.reuse, R7.reuse ;  /* 0x000000140c0f7219 */ /* 0x190fe40000001207 */
[----:B------:R-:W-:Y:S02]  /*4e00*/  SHF.R.U32.HI R6, RZ, R20, R7 ;  /* 0x00000014ff067219 */ /* 0x000fe40000011607 */
[----:B------:R3:W4:Y:S03]  /*4e10*/  F2I.U32.TRUNC.NTZ R20, R9 ;  /* 0x0000000900147305 */ /* 0x000726000020f000 */
[----:B------:R-:W1:Y:S01]  /*4e20*/  LDC R25, c[0x0][0x648] ;  /* 0x00019200ff197b82 */ /* 0x000e620000000800 */
[-C--:B0-----:R-:W-:Y:S02]  /*4e30*/  SHF.R.U64 R19, R15, R11.reuse, R6 ;  /* 0x0000000b0f137219 */ /* 0x081fe40000001206 */
[----:B------:R-:W-:-:S02]  /*4e40*/  SHF.L.U32 R10, R10, R11, RZ ;  /* 0x0000000b0a0a7219 */ /* 0x000fc400000006ff */
[-C--:B------:R-:W-:Y:S01]  /*4e50*/  SHF.R.U32.HI R7, RZ, R11.reuse, R6 ;  /* 0x0000000bff077219 */ /* 0x080fe20000011606 */
[----:B------:R-:W-:Y:S01]  /*4e60*/  IMAD.MOV.U32 R6, RZ, RZ, R19 ;  /* 0x000000ffff067224 */ /* 0x000fe200078e0013 */
[----:B------:R-:W-:Y:S01]  /*4e70*/  SHF.L.U32 R24, R8, R11, RZ ;  /* 0x0000000b08187219 */ /* 0x000fe200000006ff */
[----:B------:R-:W0:Y:S01]  /*4e80*/  LDC R28, c[0x0][0x638] ;  /* 0x00018e00ff1c7b82 */ /* 0x000e220000000800 */
[----:B------:R-:W-:-:S07]  /*4e90*/  LOP3.LUT R30, RZ, R10, RZ, 0x33, !PT ;  /* 0x0000000aff1e7212 */ /* 0x000fce00078e33ff */
[----:B------:R-:W0:Y:S01]  /*4ea0*/  LDC R29, c[0x0][0x610] ;  /* 0x00018400ff1d7b82 */ /* 0x000e220000000800 */
[----:B---34-:R-:W-:Y:S05]  /*4eb0*/  @!P0 BRA `(.L_x_81) ;  /* 0x0000000000288947 */ /* 0x018fea0003800000 */
[----:B------:R-:W3:Y:S02]  /*4ec0*/  LDC R6, c[0x0][0x64c] ;  /* 0x00019300ff067b82 */ /* 0x000ee40000000800 */
[----:B---3--:R-:W-:-:S05]  /*4ed0*/  IADD3 R11, P0, R19, R6, RZ ;  /* 0x00000006130b7210 */ /* 0x008fca0007f1e0ff */
        /* <DEDUP_REMOVED lines=8> */
.L_x_81:
[----:B------:R-:W-:Y:S01]  /*4f60*/  ISETP.NE.AND P0, PT, R2, 0x1, PT ;  /* 0x000000010200780c */ /* 0x000fe20003f05270 */
[----:B--2---:R-:W-:Y:S01]  /*4f70*/  VIADD R9, R21, 0xffffffff ;  /* 0xffffffff15097836 */ /* 0x004fe20000000000 */
[----:B-1----:R-:W-:Y:S01]  /*4f80*/  SHF.R.U64 R7, R6, R25, R7 ;  /* 0x0000001906077219 */ /* 0x002fe20000001207 */
[----:B------:R-:W-:Y:S01]  /*4f90*/  IMAD.MOV R20, RZ, RZ, -R20 ;  /* 0x000000ffff147224 */ /* 0x000fe200078e0a14 */
[----:B------:R-:W-:Y:S02]  /*4fa0*/  LOP3.LUT R6, R15, R30, RZ, 0xc0, !PT ;  /* 0x0000001e0f067212 */ /* 0x000fe400078ec0ff */
[----:B------:R-:W-:Y:S01]  /*4fb0*/  LOP3.LUT R12, R12, R9, RZ, 0xc0, !PT ;  /* 0x000000090c0c7212 */ /* 0x000fe200078ec0ff */
[----:B------:R-:W-:Y:S02]  /*4fc0*/  IMAD.MOV R8, RZ, RZ, -R7 ;  /* 0x000000ffff087224 */ /* 0x000fe400078e0a07 */
[----:B------:R-:W-:Y:S02]  /*4fd0*/  IMAD R6, R24, R7, R6 ;  /* 0x0000000718067224 */ /* 0x000fe400078e0206 */
[----:B------:R-:W-:-:S02]  /*4fe0*/  IMAD.MOV.U32 R9, RZ, RZ, 0x1 ;  /* 0x00000001ff097424 */ /* 0x000fc400078e00ff */
[----:B------:R-:W-:Y:S02]  /*4ff0*/  @P0 IMAD R23, R22, R20, R3 ;  /* 0x0000001416170224 */ /* 0x000fe400078e0203 */
[----:B0-----:R-:W-:Y:S02]  /*5000*/  IMAD R3, R8, R28, R19 ;  /* 0x0000001c08037224 */ /* 0x001fe400078e0213 */
[----:B------:R-:W-:Y:S02]  /*5010*/  IMAD R13, R6, R29, R23 ;  /* 0x0000001d060d7224 */ /* 0x000fe400078e0217 */
[----:B------:R-:W-:Y:S02]  /*5020*/  IMAD R6, R3, R21, R12 ;  /* 0x0000001503067224 */ /* 0x000fe400078e020c */
[----:B------:R-:W-:-:S03]  /*5030*/  IMAD.MOV.U32 R8, RZ, RZ, R14 ;  /* 0x000000ffff087224 */ /* 0x000fc600078e000e */
[----:B------:R-:W-:Y:S02]  /*5040*/  SEL R20, R6, R13, !P0 ;  /* 0x0000000d06147207 */ /* 0x000fe40004000000 */
[----:B------:R-:W-:-:S07]  /*5050*/  SEL R13, R13, R6, !P0 ;  /* 0x000000060d0d7207 */ /* 0x000fce0004000000 */
.L_x_79:
[----:B------:R-:W-:-:S08]  /*5060*/  NOP ;  /* 0x0000000000007918 */ /* 0x000fd00000000000 */
[----:B------:R-:W0:-:S00]  /*5070*/  USETMAXREG.DEALLOC.CTAPOOL 0x28 ;  /* 0x00000028000079c8 */ /* 0x000e0000080e0500 */
[----:B0-----:R-:W-:-:S13]  /*5080*/  ISETP.NE.AND P0, PT, R0, RZ, PT ;  /* 0x000000ff0000720c */ /* 0x001fda0003f05270 */
[----:B------:R-:W-:Y:S05]  /*5090*/  @P0 EXIT ;  /* 0x000000000000094d */ /* 0x000fea0003800000 */
[----:B------:R-:W-:Y:S01]  /*50a0*/  LOP3.LUT P0, RZ, R9, 0xff, RZ, 0xc0, !PT ;  /* 0x000000ff09ff7812 */ /* 0x000fe2000780c0ff */
[----:B------:R-:W-:Y:S02]  /*50b0*/  IMAD.MOV.U32 R0, RZ, RZ, 0x1 ;  /* 0x00000001ff007424 */ /* 0x000fe400078e00ff */
[----:B------:R-:W-:-:S10]  /*50c0*/  IMAD.MOV.U32 R3, RZ, RZ, RZ ;  /* 0x000000ffff037224 */ /* 0x000fd400078e00ff */
[----:B------:R-:W-:Y:S05]  /*50d0*/  @!P0 BRA `(.L_x_82) ;  /* 0x0000000c001c8947 */ /* 0x000fea0003800000 */
[----:B------:R-:W0:Y:S01]  /*50e0*/  LDC R0, c[0x0][0x28c] ;  /* 0x0000a300ff007b82 */ /* 0x000e220000000800 */
[----:B------:R-:W-:Y:S01]  /*50f0*/  LOP3.LUT P0, RZ, R4, 0x1f, RZ, 0xc0, !PT ;  /* 0x0000001f04ff7812 */ /* 0x000fe2000780c0ff */
[----:B------:R-:W-:Y:S01]  /*5100*/  ULDC UR5, c[0x0][0x658] ;  /* 0x0001960000057ab9 */ /* 0x000fe20000000800 */
[----:B------:R-:W-:Y:S01]  /*5110*/  UMOV UR6, 0xffffffff ;  /* 0xffffffff00067882 */ /* 0x000fe20000000000 */
[----:B------:R-:W-:Y:S01]  /*5120*/  BSSY B0, `(.L_x_82) ;  /* 0x00000c2000007945 */ /* 0x000fe20003800000 */
[----:B------:R-:W-:Y:S01]  /*5130*/  USHF.L.U32 UR6, UR6, UR5, URZ ;  /* 0x0000000506067299 */ /* 0x000fe2000800063f */
[C---:B------:R-:W-:Y:S01]  /*5140*/  ISETP.NE.AND P2, PT, R5.reuse, RZ, PT ;  /* 0x000000ff0500720c */ /* 0x040fe20003f45270 */
[----:B------:R-:W-:Y:S01]  /*5150*/  IMAD.MOV.U32 R11, RZ, RZ, 0x1 ;  /* 0x00000001ff0b7424 */ /* 0x000fe200078e00ff */
[----:B------:R-:W-:Y:S01]  /*5160*/  ISETP.NE.OR P0, PT, R5, RZ, !P0 ;  /* 0x000000ff0500720c */ /* 0x000fe20004705670 */
[----:B------:R-:W-:Y:S01]  /*5170*/  ULDC UR4, c[0x0][0x600] ;  /* 0x0001800000047ab9 */ /* 0x000fe20000000800 */
[----:B------:R-:W-:Y:S01]  /*5180*/  LOP3.LUT R19, R18, 0x2, RZ, 0xfc, !PT ;  /* 0x0000000212137812 */ /* 0x000fe200078efcff */
[----:B------:R-:W-:Y:S01]  /*5190*/  UMOV UR7, 0x1 ;  /* 0x0000000100077882 */ /* 0x000fe20000000000 */
[----:B------:R-:W-:-:S02]  /*51a0*/  UIADD3 UR15, UR4, -0x1, URZ ;  /* 0xffffffff040f7890 */ /* 0x000fc4000fffe03f */
[----:B------:R-:W-:Y:S02]  /*51b0*/  USHF.L.U32 UR17, UR7, UR5, URZ ;  /* 0x0000000507117299 */ /* 0x000fe4000800063f */
[----:B------:R-:W-:Y:S01]  /*51c0*/  ULOP3.LUT UR16, URZ, UR6, URZ, 0x33, !UPT ;  /* 0x000000063f107292 */ /* 0x000fe2000f8e333f */
[----:B------:R-:W-:Y:S01]  /*51d0*/  ULDC.64 UR20, c[0x0][0x198] ;  /* 0x0000660000147ab9 */ /* 0x000fe20000000a00 */
[----:B0-----:R-:W-:-:S05]  /*51e0*/  VIADD R0, R0, 0x3f ;  /* 0x0000003f00007836 */ /* 0x001fca0000000000 */
[----:B------:R-:W-:-:S04]  /*51f0*/  SHF.R.S32.HI R3, RZ, 0x1f, R0 ;  /* 0x0000001fff037819 */ /* 0x000fc80000011400 */
[----:B------:R-:W-:Y:S01]  /*5200*/  LEA.HI R3, R3, R0, RZ, 0x6 ;  /* 0x0000000003037211 */ /* 0x000fe200078f30ff */
[----:B------:R-:W-:-:S03]  /*5210*/  IMAD.MOV.U32 R0, RZ, RZ, 0x1 ;  /* 0x00000001ff007424 */ /* 0x000fc600078e00ff */
[----:B------:R-:W-:Y:S01]  /*5220*/  SHF.R.S32.HI R12, RZ, 0x6, R3 ;  /* 0x00000006ff0c7819 */ /* 0x000fe20000011403 */
[----:B------:R-:W-:-:S04]  /*5230*/  IMAD.MOV.U32 R3, RZ, RZ, RZ ;  /* 0x000000ffff037224 */ /* 0x000fc800078e00ff */
[----:B------:R-:W-:-:S07]  /*5240*/  VIADD R10, R12, 0x1 ;  /* 0x000000010c0a7836 */ /* 0x000fce0000000000 */
.L_x_94:
[----:B------:R-:W-:-:S03]  /*5250*/  UMOV UR4, 0xffffffff ;  /* 0xffffffff00047882 */ /* 0x000fc60000000000 */
[----:B------:R-:W-:Y:S05]  /*5260*/  BRA.DIV UR4, `(.L_x_83) ;  /* 0x0000000e04a47947 */ /* 0x000fea000b800000 */
[----:B------:R-:W-:-:S13]  /*5270*/  ELECT P6, URZ, PT ;  /* 0x00000000003f782f */ /* 0x000fda00038c0000 */
.L_x_105:
[----:B------:R-:W0:Y:S01]  /*5280*/  LDC R4, c[0x0][0x28c] ;  /* 0x0000a300ff047b82 */ /* 0x000e220000000800 */
[----:B------:R-:W-:Y:S01]  /*5290*/  BSSY B1, `(.L_x_84) ;  /* 0x0000037000017945 */ /* 0x000fe20003800000 */
[----:B0-----:R-:W-:-:S13]  /*52a0*/  ISETP.LT.OR P6, PT, R4, 0x1, !P6 ;  /* 0x000000010400780c */ /* 0x001fda00077c1670 */
[----:B------:R-:W-:Y:S05]  /*52b0*/  @P6 BRA `(.L_x_85) ;  /* 0x0000000000d06947 */ /* 0x000fea0003800000 */
[----:B------:R-:W-:Y:S02]  /*52c0*/  IMAD.SHL.U32 R20, R20, 0x10, RZ ;  /* 0x0000001014147824 */ /* 0x000fe400078e00ff */
[----:B------:R-:W-:Y:S02]  /*52d0*/  IMAD R13, R13, 0x180, RZ ;  /* 0x000001800d0d7824 */ /* 0x000fe400078e02ff */
[----:B------:R-:W-:Y:S02]  /*52e0*/  IMAD.MOV.U32 R21, RZ, RZ, RZ ;  /* 0x000000ffff157224 */ /* 0x000fe400078e00ff */
[----:B------:R-:W-:Y:S02]  /*52f0*/  IMAD.MOV.U32 R4, RZ, RZ, R10 ;  /* 0x000000ffff047224 */ /* 0x000fe400078e000a */
[----:B------:R-:W-:Y:S02]  /*5300*/  IMAD.MOV.U32 R5, RZ, RZ, R0 ;  /* 0x000000ffff057224 */ /* 0x000fe400078e0000 */
[----:B------:R-:W-:-:S07]  /*5310*/  IMAD.MOV.U32 R6, RZ, RZ, R3 ;  /* 0x000000ffff067224 */ /* 0x000fce00078e0003 */
.L_x_89:
[----:B------:R-:W0:Y:S01]  /*5320*/  S2R R14, SR_CgaCtaId ;  /* 0x00000000000e7919 */ /* 0x000e220000008800 */
[----:B------:R-:W-:Y:S01]  /*5330*/  MOV R7, 0x400 ;  /* 0x0000040000077802 */ /* 0x000fe20000000f00 */
[----:B------:R-:W1:Y:S03]  /*5340*/  @!P2 LDC R9, c[0x0][0x500] ;  /* 0x00014000ff09ab82 */ /* 0x000e660000000800 */
[----:B0-----:R-:W-:Y:S02]  /*5350*/  LEA R15, R14, R7, 0x18 ;  /* 0x000000070e0f7211 */ /* 0x001fe400078ec0ff */
[----:B------:R-:W-:-:S03]  /*5360*/  SHF.L.U32 R7, R5, 0x1f, RZ ;  /* 0x0000001f05077819 */ /* 0x000fc600000006ff */
[----:B------:R-:W-:-:S04]  /*5370*/  IMAD R14, R6, 0x8, R15 ;  /* 0x00000008060e7824 */ /* 0x000fc800078e020f */
[----:B------:R-:W0:Y:S02]  /*5380*/  SYNCS.PHASECHK.TRANS64.TRYWAIT P1, [R14+URZ+0x20], R7 ;  /* 0x000020070e0075a7 */ /* 0x000e24000802017f */
[----:B01----:R-:W-:Y:S05]  /*5390*/  @!P1 BRA `(.L_x_86) ;  /* 0x0000000c00789947 */ /* 0x003fea0003800000 */
.L_x_106:
[----:B0-----:R-:W-:Y:S01]  /*53a0*/  PRMT R7, R19, 0x9910, RZ ;  /* 0x0000991013077816 */ /* 0x001fe200000000ff */
[----:B------:R0:W-:Y:S03]  /*53b0*/  @!P2 SYNCS.ARRIVE.TRANS64 RZ, [R14+URZ], R9 ;  /* 0x000000090effa9a7 */ /* 0x0001e6000800003f */
[----:B------:R-:W-:-:S13]  /*53c0*/  ISETP.NE.AND P1, PT, R7, 0x2, PT ;  /* 0x000000020700780c */ /* 0x000fda0003f25270 */
[----:B0-----:R-:W-:Y:S05]  /*53d0*/  @P1 BRA `(.L_x_87) ;  /* 0x0000000000041947 */ /* 0x001fea0003800000 */
[----:B------:R-:W-:Y:S01]  /*53e0*/  BPT.TRAP 0x1 ;  /* 0x000000040000795c */ /* 0x000fe20000300000 */
.L_x_87:
[----:B------:R-:W-:Y:S05]  /*53f0*/  @P0 BRA `(.L_x_88) ;  /* 0x0000000000040947 */ /* 0x000fea0003800000 */
[----:B------:R-:W-:Y:S01]  /*5400*/  BPT.TRAP 0x1 ;  /* 0x000000040000795c */ /* 0x000fe20000300000 */
.L_x_88:
[--C-:B------:R-:W-:Y:S01]  /*5410*/  IMAD R7, R6, 0xc000, R15.reuse ;  /* 0x0000c00006077824 */ /* 0x100fe200078e020f */
[----:B------:R-:W-:Y:S01]  /*5420*/  R2UR UR9, R14 ;  /* 0x000000000e0972ca */ /* 0x000fe200000e0000 */
[----:B------:R-:W-:Y:S01]  /*5430*/  IMAD R15, R6, 0x800, R15 ;  /* 0x00000800060f7824 */ /* 0x000fe200078e020f */
[----:B------:R-:W-:Y:S01]  /*5440*/  UIADD3 UR4, UP0, UR20, 0xf0, URZ ;  /* 0x000000f014047890 */ /* 0x000fe2000ff1e03f */
[----:B------:R-:W-:Y:S01]  /*5450*/  VIADD R4, R4, 0xffffffff ;  /* 0xffffffff04047836 */ /* 0x000fe20000000000 */
[----:B------:R-:W-:Y:S01]  /*5460*/  R2UR UR5, R7 ;  /* 0x00000000070572ca */ /* 0x000fe200000e0000 */
[----:B------:R-:W-:Y:S01]  /*5470*/  UIADD3 UR22, UP1, UR20, 0x1f0, URZ ;  /* 0x000001f014167890 */ /* 0x000fe2000ff3e03f */
[----:B------:R-:W-:Y:S01]  /*5480*/  R2UR UR8, R15 ;  /* 0x000000000f0872ca */ /* 0x000fe200000e0000 */
[----:B------:R-:W-:Y:S01]  /*5490*/  VIADD R6, R6, 0x1 ;  /* 0x0000000106067836 */ /* 0x000fe20000000000 */
[----:B------:R-:W-:Y:S01]  /*54a0*/  R2UR UR11, R13 ;  /* 0x000000000d0b72ca */ /* 0x000fe200000e0000 */
[----:B------:R-:W-:Y:S01]  /*54b0*/  UIADD3.X UR23, URZ, UR21, URZ, UP1, !UPT ;  /* 0x000000153f177290 */ /* 0x000fe20008ffe43f */
[C---:B------:R-:W-:Y:S01]  /*54c0*/  R2UR UR10, R21.reuse ;  /* 0x00000000150a72ca */ /* 0x040fe200000e0000 */
[----:B------:R-:W-:Y:S01]  /*54d0*/  UMOV UR6, 0x0 ;  /* 0x0000000000067882 */ /* 0x000fe20000000000 */
[----:B------:R-:W-:Y:S01]  /*54e0*/  R2UR UR12, R8 ;  /* 0x00000000080c72ca */ /* 0x000fe200000e0000 */
[----:B------:R-:W-:Y:S01]  /*54f0*/  UMOV UR7, 0x10000000 ;  /* 0x1000000000077882 */ /* 0x000fe20000000000 */
[----:B------:R-:W-:Y:S01]  /*5500*/  R2UR UR18, R20 ;  /* 0x00000000141272ca */ /* 0x000fe200000e0000 */
[----:B------:R-:W-:Y:S01]  /*5510*/  VIADD R21, R21, 0x40 ;  /* 0x0000004015157836 */ /* 0x000fe20000000000 */
[----:B------:R-:W-:Y:S01]  /*5520*/  ISETP.GT.AND P3, PT, R4, 0x1, PT ;  /* 0x000000010400780c */ /* 0x000fe20003f64270 */
[----:B------:R-:W-:Y:S01]  /*5530*/  UIADD3 UR13, UR5, 0x100, URZ ;  /* 0x00000100050d7890 */ /* 0x000fe2000fffe03f */
[----:B------:R-:W-:Y:S01]  /*5540*/  ISETP.NE.AND P1, PT, R6, 0x4, PT ;  /* 0x000000040600780c */ /* 0x000fe20003f25270 */
[----:B------:R-:W-:-:S02]  /*5550*/  UIADD3.X UR5, URZ, UR21, URZ, UP0, !UPT ;  /* 0x000000153f057290 */ /* 0x000fc400087fe43f */
[----:B------:R-:W-:Y:S01]  /*5560*/  UIADD3 UR14, UR8, 0x30100, URZ ;  /* 0x00030100080e7890 */ /* 0x000fe2000fffe03f */
[----:B------:R-:W-:Y:S02]  /*5570*/  SEL R14, RZ, 0x1, P1 ;  /* 0x00000001ff0e7807 */ /* 0x000fe40000800000 */
[----:B------:R-:W-:Y:S01]  /*5580*/  UMOV UR8, UR13 ;  /* 0x0000000d00087c82 */ /* 0x000fe20008000000 */
[----:B------:R-:W-:Y:S02]  /*5590*/  SEL R6, R6, RZ, P1 ;  /* 0x000000ff06067207 */ /* 0x000fe40000800000 */
[----:B------:R-:W-:Y:S01]  /*55a0*/  LOP3.LUT R5, R5, R14, RZ, 0x3c, !PT ;  /* 0x0000000e05057212 */ /* 0x000fe200078e3cff */
[----:B------:R0:W-:Y:S02]  /*55b0*/  UTMALDG.3D [UR8], [UR4], desc[UR6] ;  /* 0x00000608040075b4 */ /* 0x0001e40008011000 */
[----:B0-----:R-:W-:Y:S01]  /*55c0*/  UMOV UR8, UR14 ;  /* 0x0000000e00087c82 */ /* 0x001fe20008000000 */
[----:B------:R-:W-:-:S02]  /*55d0*/  UMOV UR11, UR18 ;  /* 0x00000012000b7c82 */ /* 0x000fc40008000000 */
[----:B------:R0:W-:Y:S02]  /*55e0*/  UTMALDG.3D [UR8], [UR22], desc[UR6] ;  /* 0x00000608160075b4 */ /* 0x0001e40008011000 */
[----:B0-----:R-:W-:Y:S05]  /*55f0*/  @P3 BRA `(.L_x_89) ;  /* 0xfffffffc00483947 */ /* 0x001fea000383ffff */
.L_x_85:
[----:B------:R-:W-:Y:S05]  /*5600*/  BSYNC B1 ;  /* 0x0000000000017941 */ /* 0x000fea0003800000 */
.L_x_84:
[----:B------:R-:W-:Y:S01]  /*5610*/  LOP3.LUT P3, RZ, R11, 0xff, RZ, 0xc0, !PT ;  /* 0x000000ff0bff7812 */ /* 0x000fe2000786c0ff */
[----:B------:R-:W-:Y:S01]  /*5620*/  IMAD.IADD R3, R12, 0x1, R3 ;  /* 0x000000010c037824 */ /* 0x000fe200078e0203 */
[----:B------:R-:W-:Y:S01]  /*5630*/  IADD3 R16, P4, R16, UR36, RZ ;  /* 0x0000002410107c10 */ /* 0x000fe2000ff9e0ff */
[----:B------:R-:W-:Y:S01]  /*5640*/  ULDC.64 UR4, c[0x0][0x650] ;  /* 0x0001940000047ab9 */ /* 0x000fe20000000a00 */
[----:B------:R-:W-:Y:S01]  /*5650*/  BSSY B1, `(.L_x_90) ;  /* 0x000006c000017945 */ /* 0x000fe20003800000 */
[----:B------:R-:W-:Y:S01]  /*5660*/  IMAD.MOV.U32 R13, RZ, RZ, -0x1 ;  /* 0xffffffffff0d7424 */ /* 0x000fe200078e00ff */
[----:B------:R-:W-:Y:S01]  /*5670*/  ISETP.GT.U32.AND P1, PT, R3, 0x3, PT ;  /* 0x000000030300780c */ /* 0x000fe20003f24070 */
[----:B------:R-:W-:Y:S01]  /*5680*/  IMAD.MOV.U32 R20, RZ, RZ, -0x1 ;  /* 0xffffffffff147424 */ /* 0x000fe200078e00ff */
[----:B------:R-:W-:Y:S01]  /*5690*/  SHF.R.U32.HI R4, RZ, 0x2, R3 ;  /* 0x00000002ff047819 */ /* 0x000fe20000011603 */
[----:B------:R-:W-:Y:S01]  /*56a0*/  IMAD.MOV.U32 R8, RZ, RZ, -0x1 ;  /* 0xffffffffff087424 */ /* 0x000fe200078e00ff */
[----:B------:R-:W-:-:S02]  /*56b0*/  ISETP.LT.U32.AND P1, PT, R12, 0x4, P1 ;  /* 0x000000040c00780c */ /* 0x000fc40000f21070 */
[----:B------:R-:W-:Y:S01]  /*56c0*/  IADD3.X R17, R17, UR40, RZ, P4, !PT ;  /* 0x0000002811117c10 */ /* 0x000fe2000a7fe4ff */
[----:B------:R-:W0:Y:S01]  /*56d0*/  @P3 S2R R6, SR_CgaCtaId ;  /* 0x0000000000063919 */ /* 0x000e220000008800 */
[----:B------:R-:W-:Y:S02]  /*56e0*/  @P3 MOV R5, 0x400 ;  /* 0x0000040000053802 */ /* 0x000fe40000000f00 */
[----:B------:R-:W-:Y:S02]  /*56f0*/  ISETP.GE.U32.AND P4, PT, R16, UR4, PT ;  /* 0x0000000410007c0c */ /* 0x000fe4000bf86070 */
[----:B------:R-:W-:Y:S02]  /*5700*/  LOP3.LUT R4, R4, 0x1, RZ, 0xc0, !PT ;  /* 0x0000000104047812 */ /* 0x000fe400078ec0ff */
[----:B------:R-:W-:Y:S02]  /*5710*/  LOP3.LUT R3, R3, 0x3, RZ, 0xc0, !PT ;  /* 0x0000000303037812 */ /* 0x000fe400078ec0ff */
[----:B------:R-:W-:-:S02]  /*5720*/  PRMT R11, RZ, 0x7610, R11 ;  /* 0x00007610ff0b7816 */ /* 0x000fc4000000000b */
[----:B0-----:R-:W-:-:S04]  /*5730*/  @P3 LEA R5, R6, R5, 0x18 ;  /* 0x0000000506053211 */ /* 0x001fc800078ec0ff */
[----:B------:R0:W-:Y:S01]  /*5740*/  @P3 SYNCS.ARRIVE.TRANS64.A1T0 RZ, [R5+URZ+0x58], RZ ;  /* 0x000058ff05ff39a7 */ /* 0x0001e2000810003f */
[----:B------:R-:W-:-:S04]  /*5750*/  ISETP.NE.U32.AND P3, PT, R4, 0x1, PT ;  /* 0x000000010400780c */ /* 0x000fc80003f65070 */
[----:B------:R-:W-:Y:S02]  /*5760*/  ISETP.GT.U32.AND P3, PT, R12, 0x3, !P3 ;  /* 0x000000030c00780c */ /* 0x000fe40005f64070 */
[----:B0-----:R-:W-:Y:S02]  /*5770*/  SEL R5, RZ, 0x1, !P1 ;  /* 0x00000001ff057807 */ /* 0x001fe40004800000 */
[----:B------:R-:W-:Y:S02]  /*5780*/  ISETP.GE.U32.AND.EX P1, PT, R17, UR5, PT, P4 ;  /* 0x0000000511007c0c */ /* 0x000fe4000bf26140 */
[----:B------:R-:W-:-:S04]  /*5790*/  SEL R4, RZ, 0x1, !P3 ;  /* 0x00000001ff047807 */ /* 0x000fc80005800000 */
[----:B------:R-:W-:Y:S02]  /*57a0*/  LOP3.LUT R0, R4, R0, R5, 0x96, !PT ;  /* 0x0000000004007212 */ /* 0x000fe400078e9605 */
[----:B------:R-:W-:-:S05]  /*57b0*/  PRMT R4, RZ, 0x7610, R4 ;  /* 0x00007610ff047816 */ /* 0x000fca0000000004 */
[----:B------:R-:W-:Y:S05]  /*57c0*/  @P1 BRA `(.L_x_91) ;  /* 0x0000000400501947 */ /* 0x000fea0003800000 */
[----:B------:R-:W-:Y:S01]  /*57d0*/  ULDC.64 UR4, c[0x0][0x628] ;  /* 0x00018a0000047ab9 */ /* 0x000fe20000000a00 */
[----:B------:R-:W0:Y:S01]  /*57e0*/  S2R R14, SR_CTAID.X ;  /* 0x00000000000e7919 */ /* 0x000e220000002500 */
[----:B------:R-:W-:Y:S01]  /*57f0*/  ISETP.NE.U32.AND P1, PT, RZ, UR4, PT ;  /* 0x00000004ff007c0c */ /* 0x000fe2000bf25070 */
[----:B------:R-:W-:Y:S01]  /*5800*/  ULDC UR7, c[0x0][0x630] ;  /* 0x00018c0000077ab9 */ /* 0x000fe20000000800 */
[----:B------:R-:W-:Y:S01]  /*5810*/  IMAD.MOV.U32 R4, RZ, RZ, R16 ;  /* 0x000000ffff047224 */ /* 0x000fe200078e0010 */
[----:B------:R-:W1:Y:S01]  /*5820*/  S2R R13, SR_CTAID.Y ;  /* 0x00000000000d7919 */ /* 0x000e620000002600 */
[----:B------:R-:W-:Y:S01]  /*5830*/  ISETP.NE.AND.EX P1, PT, RZ, UR5, PT, P1 ;  /* 0x00000005ff007c0c */ /* 0x000fe2000bf25310 */
[----:B------:R-:W-:-:S12]  /*5840*/  IMAD.MOV.U32 R5, RZ, RZ, R17 ;  /* 0x000000ffff057224 */ /* 0x000fd800078e0011 */
[----:B------:R-:W-:Y:S05]  /*5850*/  @!P1 BRA `(.L_x_92) ;  /* 0x0000000000289947 */ /* 0x000fea0003800000 */
[----:B------:R-:W-:Y:S02]  /*5860*/  ULDC UR6, c[0x0][0x634] ;  /* 0x00018d0000067ab9 */ /* 0x000fe40000000800 */
[----:B------:R-:W-:-:S05]  /*5870*/  IADD3 R9, P1, R16, UR6, RZ ;  /* 0x0000000610097c10 */ /* 0x000fca000ff3e0ff */
[----:B------:R-:W-:-:S04]  /*5880*/  IMAD.X R15, RZ, RZ, R17, P1 ;  /* 0x000000ffff0f7224 */ /* 0x000fc800008e0611 */
[----:B------:R-:W-:-:S04]  /*5890*/  IMAD.WIDE.U32 R6, R15, UR4, RZ ;  /* 0x000000040f067c25 */ /* 0x000fc8000f8e00ff */
[----:B------:R-:W-:-:S04]  /*58a0*/  IMAD.WIDE.U32 R6, P1, R9, UR5, R6 ;  /* 0x0000000509067c25 */ /* 0x000fc8000f820006 */
[----:B------:R-:W-:-:S04]  /*58b0*/  IMAD.WIDE.U32 R8, R9, UR4, RZ ;  /* 0x0000000409087c25 */ /* 0x000fc8000f8e00ff */
[----:B------:R-:W-:Y:S01]  /*58c0*/  IMAD.X R5, RZ, RZ, RZ, P1 ;  /* 0x000000ffff057224 */ /* 0x000fe200008e06ff */
[----:B------:R-:W-:Y:S01]  /*58d0*/  IADD3 RZ, P1, R9, R6, RZ ;  /* 0x0000000609ff7210 */ /* 0x000fe20007f3e0ff */
[----:B------:R-:W-:-:S04]  /*58e0*/  IMAD.MOV.U32 R4, RZ, RZ, R7 ;  /* 0x000000ffff047224 */ /* 0x000fc800078e0007 */
[----:B------:R-:W-:-:S08]  /*58f0*/  IMAD.WIDE.U32.X R4, R15, UR5, R4, P1 ;  /* 0x000000050f047c25 */ /* 0x000fd000088e0404 */
.L_x_92:
[--C-:B------:R-:W-:Y:S01]  /*5900*/  SHF.R.U64 R8, R4, UR7, R5.reuse ;  /* 0x0000000704087c19 */ /* 0x100fe20008001205 */
[----:B------:R-:W-:Y:S01]  /*5910*/  ULDC.64 UR4, c[0x0][0x620] ;  /* 0x0001880000047ab9 */ /* 0x000fe20000000a00 */
[----:B------:R-:W-:Y:S01]  /*5920*/  SHF.R.U32.HI R4, RZ, UR7, R5 ;  /* 0x00000007ff047c19 */ /* 0x000fe20008011605 */
[----:B------:R-:W2:Y:S01]  /*5930*/  LDC R25, c[0x0][0x144] ;  /* 0x00005100ff197b82 */ /* 0x000ea20000000800 */
[----:B------:R-:W-:Y:S01]  /*5940*/  IADD3 R7, P1, RZ, -R8, RZ ;  /* 0x80000008ff077210 */ /* 0x000fe20007f3e0ff */
[----:B------:R-:W-:Y:S01]  /*5950*/  ULDC.64 UR8, c[0x0][0x640] ;  /* 0x0001900000087ab9 */ /* 0x000fe20000000a00 */
[----:B0-----:R-:W-:Y:S01]  /*5960*/  I2FP.F32.U32 R9, R14 ;  /* 0x0000000e00097245 */ /* 0x001fe20000201000 */
[----:B------:R-:W-:Y:S02]  /*5970*/  ULDC UR6, c[0x0][0x608] ;  /* 0x0001820000067ab9 */ /* 0x000fe40000000800 */
[----:B------:R-:W-:Y:S01]  /*5980*/  IMAD.X R4, RZ, RZ, ~R4, P1 ;  /* 0x000000ffff047224 */ /* 0x000fe200008e0e04 */
[----:B------:R-:W-:Y:S01]  /*5990*/  ISETP.NE.U32.AND P1, PT, RZ, UR8, PT ;  /* 0x00000008ff007c0c */ /* 0x000fe2000bf25070 */
[----:B------:R-:W0:Y:S02]  /*59a0*/  LDC R20, c[0x0][0x148] ;  /* 0x00005200ff147b82 */ /* 0x000e240000000800 */
[----:B------:R-:W-:Y:S01]  /*59b0*/  IMAD R6, R4, UR4, RZ ;  /* 0x0000000404067c24 */ /* 0x000fe2000f8e02ff */
[----:B------:R-:W-:Y:S01]  /*59c0*/  ISETP.NE.AND.EX P1, PT, RZ, UR9, PT, P1 ;  /* 0x00000009ff007c0c */ /* 0x000fe2000bf25310 */
[----:B------:R-:W-:Y:S01]  /*59d0*/  IMAD.WIDE.U32 R4, R7, UR4, R16 ;  /* 0x0000000407047c25 */ /* 0x000fe2000f8e0010 */
[----:B------:R-:W-:-:S03]  /*59e0*/  ULDC UR4, c[0x0][0x150] ;  /* 0x0000540000047ab9 */ /* 0x000fc60000000800 */
[----:B------:R-:W-:Y:S02]  /*59f0*/  IMAD R7, R7, UR5, R6 ;  /* 0x0000000507077c24 */ /* 0x000fe4000f8e0206 */
[----:B------:R-:W-:Y:S01]  /*5a00*/  FMUL R6, R9, UR4 ;  /* 0x0000000409067c20 */ /* 0x000fe20008400000 */
[----:B------:R-:W-:Y:S01]  /*5a10*/  ULDC UR4, c[0x0][0x618] ;  /* 0x0001860000047ab9 */ /* 0x000fe20000000800 */
[----:B------:R-:W-:Y:S01]  /*5a20*/  ULDC UR5, c[0x0][0x154] ;  /* 0x0000550000057ab9 */ /* 0x000fe20000000800 */
[----:B------:R-:W-:-:S03]  /*5a30*/  IMAD.IADD R5, R5, 0x1, R7 ;  /* 0x0000000105057824 */ /* 0x000fc600078e0207 */
[----:B------:R-:W3:Y:S02]  /*5a40*/  F2I.U32.TRUNC.NTZ R6, R6 ;  /* 0x0000000600067305 */ /* 0x000ee4000020f000 */
[----:B------:R-:W-:Y:S02]  /*5a50*/  SHF.R.U64 R9, R4, UR4, R5 ;  /* 0x0000000404097c19 */ /* 0x000fe40008001205 */
[----:B-1----:R-:W-:-:S05]  /*5a60*/  I2FP.F32.U32 R4, R13 ;  /* 0x0000000d00047245 */ /* 0x002fca0000201000 */
[----:B------:R-:W-:Y:S01]  /*5a70*/  FMUL R22, R4, UR5 ;  /* 0x0000000504167c20 */ /* 0x000fe20008400000 */
[----:B------:R-:W-:Y:S01]  /*5a80*/  SHF.R.U32.HI R4, RZ, UR4, R5 ;  /* 0x00000004ff047c19 */ /* 0x000fe20008011605 */
[----:B------:R-:W-:-:S03]  /*5a90*/  ULDC UR4, c[0x0][0x658] ;  /* 0x0001960000047ab9 */ /* 0x000fc60000000800 */
[--C-:B------:R-:W-:Y:S01]  /*5aa0*/  SHF.R.U64 R21, R9, UR6, R4.reuse ;  /* 0x0000000609157c19 */ /* 0x100fe20008001204 */
[----:B------:R-:W1:Y:S01]  /*5ab0*/  F2I.U32.TRUNC.NTZ R22, R22 ;  /* 0x0000001600167305 */ /* 0x000e62000020f000 */
[----:B------:R-:W-:Y:S01]  /*5ac0*/  SHF.R.U32.HI R4, RZ, UR6, R4 ;  /* 0x00000006ff047c19 */ /* 0x000fe20008011604 */
[----:B---3--:R-:W-:-:S03]  /*5ad0*/  IMAD.MOV R6, RZ, RZ, -R6 ;  /* 0x000000ffff067224 */ /* 0x008fc600078e0a06 */
[----:B------:R-:W-:Y:S01]  /*5ae0*/  SHF.R.U64 R15, R21, UR4, R4 ;  /* 0x00000004150f7c19 */ /* 0x000fe20008001204 */
[----:B--2---:R-:W-:Y:S01]  /*5af0*/  IMAD R14, R25, R6, R14 ;  /* 0x00000006190e7224 */ /* 0x004fe200078e020e */
[----:B------:R-:W-:-:S03]  /*5b00*/  SHF.R.U32.HI R23, RZ, UR4, R4 ;  /* 0x00000004ff177c19 */ /* 0x000fc60008011604 */
[----:B------:R-:W-:Y:S02]  /*5b10*/  IMAD.MOV.U32 R4, RZ, RZ, R15 ;  /* 0x000000ffff047224 */ /* 0x000fe400078e000f */
[----:B------:R-:W-:Y:S01]  /*5b20*/  IMAD.MOV.U32 R5, RZ, RZ, R23 ;  /* 0x000000ffff057224 */ /* 0x000fe200078e0017 */
[----:B-1----:R-:W-:Y:S06]  /*5b30*/  @!P1 BRA `(.L_x_93) ;  /* 0x0000000000289947 */ /* 0x002fec0003800000 */
[----:B------:R-:W-:Y:S02]  /*5b40*/  ULDC UR4, c[0x0][0x64c] ;  /* 0x0001930000047ab9 */ /* 0x000fe40000000800 */
[----:B------:R-:W-:-:S05]  /*5b50*/  IADD3 R5, P1, R15, UR4, RZ ;  /* 0x000000040f057c10 */ /* 0x000fca000ff3e0ff */
[----:B------:R-:W-:-:S04]  /*5b60*/  IMAD.X R23, RZ, RZ, R23, P1 ;  /* 0x000000ffff177224 */ /* 0x000fc800008e0617 */
[----:B------:R-:W-:-:S04]  /*5b70*/  IMAD.WIDE.U32 R6, R23, UR8, RZ ;  /* 0x0000000817067c25 */ /* 0x000fc8000f8e00ff */
[----:B------:R-:W-:-:S04]  /*5b80*/  IMAD.WIDE.U32 R6, P1, R5, UR9, R6 ;  /* 0x0000000905067c25 */ /* 0x000fc8000f820006 */
[----:B------:R-:W-:-:S04]  /*5b90*/  IMAD.WIDE.U32 R4, R5, UR8, RZ ;  /* 0x0000000805047c25 */ /* 0x000fc8000f8e00ff */
[----:B------:R-:W-:Y:S01]  /*5ba0*/  IMAD.MOV.U32 R4, RZ, RZ, R7 ;  /* 0x000000ffff047224 */ /* 0x000fe200078e0007 */
[----:B------:R-:W-:Y:S01]  /*5bb0*/  IADD3 RZ, P3, R5, R6, RZ ;  /* 0x0000000605ff7210 */ /* 0x000fe20007f7e0ff */
[----:B------:R-:W-:-:S04]  /*5bc0*/  IMAD.X R5, RZ, RZ, RZ, P1 ;  /* 0x000000ffff057224 */ /* 0x000fc800008e06ff */
[----:B------:R-:W-:-:S08]  /*5bd0*/  IMAD.WIDE.U32.X R4, R23, UR9, R4, P3 ;  /* 0x0000000917047c25 */ /* 0x000fd000098e0404 */
.L_x_93:
[----:B------:R-:W-:Y:S01]  /*5be0*/  ISETP.NE.AND P1, PT, R2, 0x1, PT ;  /* 0x000000010200780c */ /* 0x000fe20003f25270 */
[----:B------:R-:W-:Y:S01]  /*5bf0*/  ULDC UR4, c[0x0][0x648] ;  /* 0x0001920000047ab9 */ /* 0x000fe20000000800 */
[----:B------:R-:W-:Y:S01]  /*5c00*/  LOP3.LUT R21, R21, UR16, RZ, 0xc0, !PT ;  /* 0x0000001015157c12 */ /* 0x000fe2000f8ec0ff */
[----:B------:R-:W-:Y:S01]  /*5c10*/  IMAD.MOV R22, RZ, RZ, -R22 ;  /* 0x000000ffff167224 */ /* 0x000fe200078e0a16 */
[----:B------:R-:W-:Y:S01]  /*5c20*/  SHF.R.U64 R4, R4, UR4, R5 ;  /* 0x0000000404047c19 */ /* 0x000fe20008001205 */
[----:B------:R-:W-:Y:S01]  /*5c30*/  ULDC UR4, c[0x0][0x638] ;  /* 0x00018e0000047ab9 */ /* 0x000fe20000000800 */
[----:B------:R-:W-:Y:S01]  /*5c40*/  ULDC UR5, c[0x0][0x610] ;  /* 0x0001840000057ab9 */ /* 0x000fe20000000800 */
[----:B------:R-:W-:Y:S02]  /*5c50*/  IMAD.MOV.U32 R5, RZ, RZ, 0x1 ;  /* 0x00000001ff057424 */ /* 0x000fe400078e00ff */
[----:B------:R-:W-:Y:S02]  /*5c60*/  IMAD.MOV R6, RZ, RZ, -R4 ;  /* 0x000000ffff067224 */ /* 0x000fe400078e0a04 */
[----:B------:R-:W-:Y:S01]  /*5c70*/  IMAD R21, R4, UR17, R21 ;  /* 0x0000001104157c24 */ /* 0x000fe2000f8e0215 */
[----:B------:R-:W-:Y:S01]  /*5c80*/  LOP3.LUT R4, R9, UR15, RZ, 0xc0, !PT ;  /* 0x0000000f09047c12 */ /* 0x000fe2000f8ec0ff */
[----:B0-----:R-:W-:-:S02]  /*5c90*/  @P1 IMAD R14, R20, R22, R13 ;  /* 0x00000016140e1224 */ /* 0x001fc400078e020d */
[----:B------:R-:W-:Y:S01]  /*5ca0*/  IMAD R15, R6, UR4, R15 ;  /* 0x00000004060f7c24 */ /* 0x000fe2000f8e020f */
[----:B------:R-:W-:Y:S01]  /*5cb0*/  ULDC UR4, c[0x0][0x600] ;  /* 0x0001800000047ab9 */ /* 0x000fe20000000800 */
[----:B------:R-:W-:Y:S02]  /*5cc0*/  IMAD R14, R21, UR5, R14 ;  /* 0x00000005150e7c24 */ /* 0x000fe4000f8e020e */
[--C-:B------:R-:W-:Y:S01]  /*5cd0*/  IMAD R15, R15, UR4, R4.reuse ;  /* 0x000000040f0f7c24 */ /* 0x100fe2000f8e0204 */
[----:B------:R-:W-:-:S04]  /*5ce0*/  PRMT R4, R5, 0x7610, R4 ;  /* 0x0000761005047816 */ /* 0x000fc80000000004 */
[----:B------:R-:W-:Y:S02]  /*5cf0*/  SEL R20, R15, R14, !P1 ;  /* 0x0000000e0f147207 */ /* 0x000fe40004800000 */
[----:B------:R-:W-:-:S07]  /*5d00*/  SEL R13, R14, R15, !P1 ;  /* 0x0000000f0e0d7207 */ /* 0x000fce0004800000 */
.L_x_91:
[----:B------:R-:W-:Y:S05]  /*5d10*/  BSYNC B1 ;  /* 0x0000000000017941 */ /* 0x000fea0003800000 */
.L_x_90:
[----:B------:R-:W-:-:S13]  /*5d20*/  LOP3.LUT P1, RZ, R4, 0xff, RZ, 0xc0, !PT ;  /* 0x000000ff04ff7812 */ /* 0x000fda000782c0ff */
[----:B------:R-:W-:Y:S05]  /*5d30*/  @P1 BRA `(.L_x_94) ;  /* 0xfffffff400441947 */ /* 0x000fea000383ffff */
[----:B------:R-:W-:Y:S05]  /*5d40*/  BSYNC B0 ;  /* 0x0000000000007941 */ /* 0x000fea0003800000 */
.L_x_82:
[----:B------:R-:W-:-:S03]  /*5d50*/  UMOV UR4, 0xffffffff ;  /* 0xffffffff00047882 */ /* 0x000fc60000000000 */
[----:B------:R-:W-:Y:S05]  /*5d60*/  BRA.DIV UR4, `(.L_x_95) ;  /* 0x0000000604187947 */ /* 0x000fea000b800000 */
[----:B------:R-:W-:-:S13]  /*5d70*/  ELECT P6, URZ, PT ;  /* 0x00000000003f782f */ /* 0x000fda00038c0000 */
.L_x_109:
[----:B------:R-:W-:Y:S04]  /*5d80*/  BSSY B0, `(.L_x_96) ;  /* 0x000002b000007945 */ /* 0x000fe80003800000 */
[----:B------:R-:W-:Y:S05]  /*5d90*/  @!P6 BRA `(.L_x_97) ;  /* 0x0000000000a4e947 */ /* 0x000fea0003800000 */
[----:B------:R-:W-:-:S04]  /*5da0*/  LOP3.LUT R18, R18, 0x2, RZ, 0xfc, !PT ;  /* 0x0000000212127812 */ /* 0x000fc800078efcff */
[----:B------:R-:W-:-:S13]  /*5db0*/  ISETP.NE.AND P0, PT, R18, 0x3, PT ;  /* 0x000000031200780c */ /* 0x000fda0003f05270 */
[----:B------:R-:W-:Y:S05]  /*5dc0*/  @!P0 BRA `(.L_x_98) ;  /* 0x0000000000048947 */ /* 0x000fea0003800000 */
[----:B------:R-:W-:Y:S01]  /*5dd0*/  BPT.TRAP 0x1 ;  /* 0x000000040000795c */ /* 0x000fe20000300000 */
.L_x_98:
[----:B------:R-:W0:Y:S01]  /*5de0*/  S2R R5, SR_CgaCtaId ;  /* 0x0000000000057919 */ /* 0x000e220000008800 */
[----:B------:R-:W-:Y:S02]  /*5df0*/  MOV R2, 0x400 ;  /* 0x0000040000027802 */ /* 0x000fe40000000f00 */
[----:B------:R-:W-:Y:S02]  /*5e00*/  SHF.L.U32 R4, R0, 0x1f, RZ ;  /* 0x0000001f00047819 */ /* 0x000fe400000006ff */
[----:B0-----:R-:W-:-:S05]  /*5e10*/  LEA R2, R5, R2, 0x18 ;  /* 0x0000000205027211 */ /* 0x001fca00078ec0ff */
[----:B------:R-:W-:-:S04]  /*5e20*/  VIADD R2, R2, 0x20 ;  /* 0x0000002002027836 */ /* 0x000fc80000000000 */
[C---:B------:R-:W-:Y:S02]  /*5e30*/  IMAD R7, R3.reuse, 0x8, R2 ;  /* 0x0000000803077824 */ /* 0x040fe400078e0202 */
[----:B------:R-:W-:Y:S02]  /*5e40*/  VIADD R3, R3, 0x1 ;  /* 0x0000000103037836 */ /* 0x000fe40000000000 */
[----:B------:R-:W0:Y:S03]  /*5e50*/  SYNCS.PHASECHK.TRANS64.TRYWAIT P0, [R7+URZ], R4 ;  /* 0x00000004070075a7 */ /* 0x000e26000800017f */
[----:B------:R-:W-:-:S04]  /*5e60*/  ISETP.NE.AND P1, PT, R3, 0x4, PT ;  /* 0x000000040300780c */ /* 0x000fc80003f25270 */
[----:B------:R-:W-:Y:S02]  /*5e70*/  SEL R5, RZ, 0x1, P1 ;  /* 0x00000001ff057807 */ /* 0x000fe40000800000 */
[----:B------:R-:W-:Y:S02]  /*5e80*/  SEL R3, R3, RZ, P1 ;  /* 0x000000ff03037207 */ /* 0x000fe40000800000 */
[----:B------:R-:W-:-:S03]  /*5e90*/  LOP3.LUT R6, R0, R5, RZ, 0x3c, !PT ;  /* 0x0000000500067212 */ /* 0x000fc600078e3cff */
[----:B------:R-:W-:Y:S01]  /*5ea0*/  IMAD R8, R3, 0x8, R2 ;  /* 0x0000000803087824 */ /* 0x000fe200078e0202 */
[----:B------:R-:W-:Y:S01]  /*5eb0*/  SHF.L.U32 R5, R6, 0x1f, RZ ;  /* 0x0000001f06057819 */ /* 0x000fe200000006ff */
[----:B0-----:R-:W-:Y:S06]  /*5ec0*/  @!P0 BRA `(.L_x_99) ;  /* 0x0000000000e08947 */ /* 0x001fec0003800000 */
.L_x_110:
[----:B------:R-:W1:Y:S01]  /*5ed0*/  SYNCS.PHASECHK.TRANS64.TRYWAIT P0, [R8+URZ], R5 ;  /* 0x00000005080075a7 */ /* 0x000e62000800017f */
[----:B------:R-:W-:-:S05]  /*5ee0*/  VIADD R0, R3, 0x1 ;  /* 0x0000000103007836 */ /* 0x000fca0000000000 */
[----:B------:R-:W-:-:S04]  /*5ef0*/  ISETP.NE.AND P1, PT, R0, 0x4, PT ;  /* 0x000000040000780c */ /* 0x000fc80003f25270 */
[----:B------:R-:W-:Y:S02]  /*5f00*/  SEL R3, RZ, 0x1, P1 ;  /* 0x00000001ff037807 */ /* 0x000fe40000800000 */
[----:B0-----:R-:W-:Y:S02]  /*5f10*/  SEL R7, R0, RZ, P1 ;  /* 0x000000ff00077207 */ /* 0x001fe40000800000 */
[----:B------:R-:W-:-:S03]  /*5f20*/  LOP3.LUT R9, R6, R3, RZ, 0x3c, !PT ;  /* 0x0000000306097212 */ /* 0x000fc600078e3cff */
[----:B------:R-:W-:Y:S01]  /*5f30*/  IMAD R11, R7, 0x8, R2 ;  /* 0x00000008070b7824 */ /* 0x000fe200078e0202 */
[----:B------:R-:W-:Y:S01]  /*5f40*/  SHF.L.U32 R6, R9, 0x1f, RZ ;  /* 0x0000001f09067819 */ /* 0x000fe200000006ff */
[----:B-1----:R-:W-:Y:S06]  /*5f50*/  @!P0 BRA `(.L_x_100) ;  /* 0x0000000000d08947 */ /* 0x002fec0003800000 */
.L_x_111:
[----:B------:R-:W1:Y:S01]  /*5f60*/  SYNCS.PHASECHK.TRANS64.TRYWAIT P0, [R11+URZ], R6 ;  /* 0x000000060b0075a7 */ /* 0x000e62000800017f */
[----:B------:R-:W-:-:S05]  /*5f70*/  VIADD R0, R7, 0x1 ;  /* 0x0000000107007836 */ /* 0x000fca0000000000 */
[----:B------:R-:W-:-:S04]  /*5f80*/  ISETP.NE.AND P1, PT, R0, 0x4, PT ;  /* 0x000000040000780c */ /* 0x000fc80003f25270 */
[----:B------:R-:W-:Y:S02]  /*5f90*/  SEL R4, RZ, 0x1, P1 ;  /* 0x00000001ff047807 */ /* 0x000fe40000800000 */
[----:B------:R-:W-:Y:S02]  /*5fa0*/  SEL R3, R0, RZ, P1 ;  /* 0x000000ff00037207 */ /* 0x000fe40000800000 */
[----:B------:R-:W-:Y:S01]  /*5fb0*/  LOP3.LUT R0, R9, R4, RZ, 0x3c, !PT ;  /* 0x0000000409007212 */ /* 0x000fe200078e3cff */
[----:B-1----:R-:W-:Y:S06]  /*5fc0*/  @!P0 BRA `(.L_x_101) ;  /* 0x0000000000c88947 */ /* 0x002fec0003800000 */
.L_x_112:
[----:B------:R-:W-:Y:S01]  /*5fd0*/  IMAD R3, R3, 0x8, R2 ;  /* 0x0000000803037824 */ /* 0x000fe200078e0202 */
[----:B------:R-:W-:-:S07]  /*5fe0*/  SHF.L.U32 R0, R0, 0x1f, RZ ;  /* 0x0000001f00007819 */ /* 0x000fce00000006ff */
.L_x_102:
[----:B--2---:R2:W3:Y:S02]  /*5ff0*/  SYNCS.PHASECHK.TRANS64.TRYWAIT P0, [R3+URZ], R0 ;  /* 0x00000000030075a7 */ /* 0x0044e4000800017f */
[----:B---3--:R-:W-:Y:S05]  /*6000*/  @!P0 NANOSLEEP.SYNCS 0x989680 ;  /* 0x009896800000895d */ /* 0x008fea0003900000 */
[----:B------:R-:W3:Y:S02]  /*6010*/  @!P0 SYNCS.PHASECHK.TRANS64 P0, [R3+URZ], R0 ;  /* 0x00000000030085a7 */ /* 0x000ee4000800007f */
[----:B---3--:R-:W-:Y:S05]  /*6020*/  @!P0 BRA `(.L_x_102) ;  /* 0xfffffffc00f08947 */ /* 0x008fea000383ffff */
.L_x_97:
[----:B------:R-:W-:Y:S05]  /*6030*/  BSYNC B0 ;  /* 0x0000000000007941 */ /* 0x000fea0003800000 */
.L_x_96:
[----:B------:R-:W-:Y:S05]  /*6040*/  EXIT ;  /* 0x000000000000794d */ /* 0x000fea0003800000 */
.L_x_17:
[----:B-1----:R1:W2:Y:S02]  /*6050*/  SYNCS.PHASECHK.TRANS64.TRYWAIT P1, [R3+URZ], R0 ;  /* 0x00000000030075a7 */ /* 0x0022a4000802017f */
[----:B--2---:R-:W-:Y:S05]  /*6060*/  @!P1 NANOSLEEP.SYNCS 0x989680 ;  /* 0x009896800000995d */ /* 0x004fea0003900000 */
[----:B------:R-:W2:Y:S02]  /*6070*/  @!P1 SYNCS.PHASECHK.TRANS64 P1, [R3+URZ], R0 ;  /* 0x00000000030095a7 */ /* 0x000ea4000802007f */
[----:B--2---:R-:W-:Y:S05]  /*6080*/  @!P1 BRA `(.L_x_17) ;  /* 0xfffffffc00f09947 */ /* 0x004fea000383ffff */
[----:B------:R-:W-:Y:S05]  /*6090*/  BRA `(.L_x_16) ;  /* 0xffffffb400287947 */ /* 0x000fea000383ffff */
.L_x_22:
[----:B-1----:R-:W-:-:S04]  /*60a0*/  IMAD.U32 R4, RZ, RZ, UR8 ;  /* 0x00000008ff047e24 */ /* 0x002fc8000f8e00ff */
[----:B------:R1:W2:Y:S03]  /*60b0*/  SYNCS.PHASECHK.TRANS64.TRYWAIT P1, [R4+URZ], R3 ;  /* 0x00000003040075a7 */ /* 0x0002a6000802017f */
[----:B--2---:R-:W-:Y:S05]  /*60c0*/  @!P1 NANOSLEEP.SYNCS 0x989680 ;  /* 0x009896800000995d */ /* 0x004fea0003900000 */
[----:B------:R-:W2:Y:S02]  /*60d0*/  @!P1 SYNCS.PHASECHK.TRANS64 P1, [R4+URZ], R3 ;  /* 0x00000003040095a7 */ /* 0x000ea4000802007f */
[----:B--2---:R-:W-:Y:S05]  /*60e0*/  @!P1 BRA `(.L_x_22) ;  /* 0xfffffffc00ec9947 */ /* 0x004fea000383ffff */
[----:B------:R-:W-:Y:S05]  /*60f0*/  BRA `(.L_x_21) ;  /* 0xffffffb800b47947 */ /* 0x000fea000383ffff */
.L_x_83:
[----:B------:R-:W-:Y:S01]  /*6100*/  BSSY B1, `(.L_x_103) ;  /* 0x0000006000017945 */ /* 0x000fe20003800000 */
[----:B------:R-:W-:-:S07]  /*6110*/  IMAD.MOV.U32 R15, RZ, RZ, -0x1 ;  /* 0xffffffffff0f7424 */ /* 0x000fce00078e00ff */
[----:B------:R-:W-:Y:S05]  /*6120*/  WARPSYNC.COLLECTIVE R15, `(.L_x_104) ;  /* 0x000000000f0c7348 */ /* 0x000fea0003c00000 */
[----:B------:R-:W-:Y:S02]  /*6130*/  ELECT P6, UR62, PT ;  /* 0x00000000003e782f */ /* 0x000fe400038c0000 */
[----:B------:R-:W-:Y:S01]  /*6140*/  MOV R14, UR62 ;  /* 0x0000003e000e7c02 */ /* 0x000fe20008000f00 */
[----:B------:R-:W-:Y:S10]  /*6150*/  ENDCOLLECTIVE ;  /* 0x000000000000791b */ /* 0x000ff40003800000 */
.L_x_104:
[----:B------:R-:W-:Y:S05]  /*6160*/  BSYNC B1 ;  /* 0x0000000000017941 */ /* 0x000fea0003800000 */
.L_x_103:
[----:B------:R-:W-:Y:S05]  /*6170*/  BRA `(.L_x_105) ;  /* 0xfffffff000407947 */ /* 0x000fea000383ffff */
.L_x_86:
[----:B0-----:R0:W1:Y:S02]  /*6180*/  SYNCS.PHASECHK.TRANS64.TRYWAIT P1, [R14+URZ+0x20], R7 ;  /* 0x000020070e0075a7 */ /* 0x001064000802017f */
[----:B-1----:R-:W-:Y:S05]  /*6190*/  @!P1 NANOSLEEP.SYNCS 0x989680 ;  /* 0x009896800000995d */ /* 0x002fea0003900000 */
[----:B------:R-:W1:Y:S02]  /*61a0*/  @!P1 SYNCS.PHASECHK.TRANS64 P1, [R14+URZ+0x20], R7 ;  /* 0x000020070e0095a7 */ /* 0x000e64000802007f */
[----:B-1----:R-:W-:Y:S05]  /*61b0*/  @!P1 BRA `(.L_x_86) ;  /* 0xfffffffc00f09947 */ /* 0x002fea000383ffff */
[----:B------:R-:W-:Y:S05]  /*61c0*/  BRA `(.L_x_106) ;  /* 0xfffffff000747947 */ /* 0x000fea000383ffff */
.L_x_95:
[----:B------:R-:W-:Y:S01]  /*61d0*/  BSSY B0, `(.L_x_107) ;  /* 0x0000006000007945 */ /* 0x000fe20003800000 */
[----:B------:R-:W-:-:S07]  /*61e0*/  IMAD.MOV.U32 R15, RZ, RZ, -0x1 ;  /* 0xffffffffff0f7424 */ /* 0x000fce00078e00ff */
[----:B------:R-:W-:Y:S05]  /*61f0*/  WARPSYNC.COLLECTIVE R15, `(.L_x_108) ;  /* 0x000000000f0c7348 */ /* 0x000fea0003c00000 */
[----:B------:R-:W-:Y:S02]  /*6200*/  ELECT P6, UR62, PT ;  /* 0x00000000003e782f */ /* 0x000fe400038c0000 */
[----:B------:R-:W-:Y:S01]  /*6210*/  MOV R14, UR62 ;  /* 0x0000003e000e7c02 */ /* 0x000fe20008000f00 */
[----:B------:R-:W-:Y:S10]  /*6220*/  ENDCOLLECTIVE ;  /* 0x000000000000791b */ /* 0x000ff40003800000 */
.L_x_108:
[----:B------:R-:W-:Y:S05]  /*6230*/  BSYNC B0 ;  /* 0x0000000000007941 */ /* 0x000fea0003800000 */
.L_x_107:
[----:B------:R-:W-:Y:S05]  /*6240*/  BRA `(.L_x_109) ;  /* 0xfffffff800cc7947 */ /* 0x000fea000383ffff */
.L_x_99:
[----:B0-----:R0:W1:Y:S02]  /*6250*/  SYNCS.PHASECHK.TRANS64.TRYWAIT P0, [R7+URZ], R4 ;  /* 0x00000004070075a7 */ /* 0x001064000800017f */
[----:B-1----:R-:W-:Y:S05]  /*6260*/  @!P0 NANOSLEEP.SYNCS 0x989680 ;  /* 0x009896800000895d */ /* 0x002fea0003900000 */
[----:B------:R-:W1:Y:S02]  /*6270*/  @!P0 SYNCS.PHASECHK.TRANS64 P0, [R7+URZ], R4 ;  /* 0x00000004070085a7 */ /* 0x000e64000800007f */
[----:B-1----:R-:W-:Y:S05]  /*6280*/  @!P0 BRA `(.L_x_99) ;  /* 0xfffffffc00f08947 */ /* 0x002fea000383ffff */
[----:B------:R-:W-:Y:S05]  /*6290*/  BRA `(.L_x_110) ;  /* 0xfffffffc000c7947 */ /* 0x000fea000383ffff */
.L_x_100:
[----:B0-----:R0:W1:Y:S02]  /*62a0*/  SYNCS.PHASECHK.TRANS64.TRYWAIT P0, [R8+URZ], R5 ;  /* 0x00000005080075a7 */ /* 0x001064000800017f */
[----:B-1----:R-:W-:Y:S05]  /*62b0*/  @!P0 NANOSLEEP.SYNCS 0x989680 ;  /* 0x009896800000895d */ /* 0x002fea0003900000 */
[----:B------:R-:W1:Y:S02]  /*62c0*/  @!P0 SYNCS.PHASECHK.TRANS64 P0, [R8+URZ], R5 ;  /* 0x00000005080085a7 */ /* 0x000e64000800007f */
[----:B-1----:R-:W-:Y:S05]  /*62d0*/  @!P0 BRA `(.L_x_100) ;  /* 0xfffffffc00f08947 */ /* 0x002fea000383ffff */
[----:B------:R-:W-:Y:S05]  /*62e0*/  BRA `(.L_x_111) ;  /* 0xfffffffc001c7947 */ /* 0x000fea000383ffff */
.L_x_101:
[----:B-1----:R1:W2:Y:S02]  /*62f0*/  SYNCS.PHASECHK.TRANS64.TRYWAIT P0, [R11+URZ], R6 ;  /* 0x000000060b0075a7 */ /* 0x0022a4000800017f */
[----:B--2---:R-:W-:Y:S05]  /*6300*/  @!P0 NANOSLEEP.SYNCS 0x989680 ;  /* 0x009896800000895d */ /* 0x004fea0003900000 */
[----:B------:R-:W2:Y:S02]  /*6310*/  @!P0 SYNCS.PHASECHK.TRANS64 P0, [R11+URZ], R6 ;  /* 0x000000060b0085a7 */ /* 0x000ea4000800007f */
[----:B--2---:R-:W-:Y:S05]  /*6320*/  @!P0 BRA `(.L_x_101) ;  /* 0xfffffffc00f08947 */ /* 0x004fea000383ffff */
[----:B------:R-:W-:Y:S05]  /*6330*/  BRA `(.L_x_112) ;  /* 0xfffffffc00247947 */ /* 0x000fea000383ffff */
.L_x_113:
[----:B------:R-:W-:-:S00]  /*6340*/  BRA `(.L_x_113) ;  /* 0xfffffffc00fc7947 */ /* 0x000fc0000383ffff */
[----:B------:R-:W-:-:S00]  /*6350*/  NOP ;  /* 0x0000000000007918 */ /* 0x000fc00000000000 */
        /* <DEDUP_REMOVED lines=10> */
.L_x_114:


//--------------------- .nv.global.init           --------------------------
	.section	.nv.global.init,"aw",@progbits
.nv.global.init:
	.type		$str$22,@object
	.size		$str$22,($str$23 - $str$22)
$str$22:
        /*0000*/ 	.byte	0x6b, 0x5f, 0x74, 0x69, 0x6c, 0x65, 0x5f, 0x63, 0x6f, 0x75, 0x6e, 0x74, 0x20, 0x3e, 0x3d, 0x20
        /*0010*/ 	.byte	0x31, 0x00
	.type		$str$23,@object
	.size		$str$23,(__unnamed_1 - $str$23)
$str$23:
        /*0012*/ 	.byte	0x2f, 0x74, 0x6d, 0x70, 0x2f, 0x63, 0x75, 0x74, 0x6c, 0x61, 0x73, 0x73, 0x5f, 0x73, 0x77, 0x65
        /*0022*/ 	.byte	0x65, 0x70, 0x5f, 0x73, 0x72, 0x63, 0x2f, 0x69, 0x6e, 0x63, 0x6c, 0x75, 0x64, 0x65, 0x2f, 0x63
        /*0032*/ 	.byte	0x75, 0x74, 0x6c, 0x61, 0x73, 0x73, 0x2f, 0x67, 0x65, 0x6d, 0x6d, 0x2f, 0x63, 0x6f, 0x6c, 0x6c
        /*0042*/ 	.byte	0x65, 0x63, 0x74, 0x69, 0x76, 0x65, 0x2f, 0x73, 0x6d, 0x39, 0x30, 0x5f, 0x6d, 0x6d, 0x61, 0x5f
        /*0052*/ 	.byte	0x74, 0x6d, 0x61, 0x5f, 0x67, 0x6d, 0x6d, 0x61, 0x5f, 0x73, 0x73, 0x5f, 0x77, 0x61, 0x72, 0x70
        /*0062*/ 	.byte	0x73, 0x70, 0x65, 0x63, 0x69, 0x61, 0x6c, 0x69, 0x7a, 0x65, 0x64, 0x2e, 0x68, 0x70, 0x70, 0x00
	.type		__unnamed_1,@object
	.size		__unnamed_1,(.L_0 - __unnamed_1)
__unnamed_1:
        /*0072*/ 	.byte	0x76, 0x6f, 0x69, 0x64, 0x20, 0x63, 0x75, 0x74, 0x6c, 0x61, 0x73, 0x73, 0x3a, 0x3a, 0x67, 0x65
        /* <DEDUP_REMOVED lines=180> */
        /*0bc2*/ 	.byte	0x5d, 0x00
.L_0:


//--------------------- .nv.shared._ZN7cutlass13device_kernelINS_4gemm6kernel13GemmUniversalIN4cute5tupleIJiiiiEEENS1_10collective13CollectiveMmaINS1_34MainloopSm90TmaGmmaWarpSpecializedILi4ENS5_IJNS4_1CILi1EEESB_SB_EEENS1_35KernelTmaWarpSpecializedCooperativeEEENS5_IJNSA_ILi384EEENSA_ILi16EEENSA_ILi64EEEEEENS_10bfloat16_tENS5_IJlSB_lEEESJ_SK_NS4_8TiledMMAINS4_8MMA_AtomIJNS4_4SM904GMMA27MMA_64x16x16_F32BF16BF16_SSILNSO_5MajorE0ELSQ_0ELNSO_7ScaleInE1ELSR_1EEEEEENS4_6LayoutINS5_IJNSA_ILi2EEESB_SB_EEENS5_IJSB_NSA_ILi0EEESX_EEEEENS5_IJNS4_10UnderscoreES10_S10_EEEEENS4_13SM90_TMA_LOADENS4_14ComposedLayoutINS4_7SwizzleILi3ELi4ELi3EEENS4_18smem_ptr_flag_bitsILi16EEENSU_INS5_IJNSA_ILi8EEESH_EEENS5_IJSH_SB_EEEEEEEvNS4_8identityES13_S1D_vS1E_EENS_8epilogue10collective6detail29Sm90TmaWarpSpecializedAdapterINS1H_15DefaultEpilogueISJ_SK_SK_NS1G_6thread17LinearCombinationISJ_Li1EffLNS1L_9ScaleType4KindE0ELNS_15FloatRoundStyleE2ESJ_EENS1_15EpilogueDefaultEEEEEvvEEEEvNT_6ParamsE --------------------------
	.section	.nv.shared._ZN7cutlass13device_kernelINS_4gemm6kernel13GemmUniversalIN4cute5tupleIJiiiiEEENS1_10collective13CollectiveMmaINS1_34MainloopSm90TmaGmmaWarpSpecializedILi4ENS5_IJNS4_1CILi1EEESB_SB_EEENS1_35KernelTmaWarpSpecializedCooperativeEEENS5_IJNSA_ILi384EEENSA_ILi16EEENSA_ILi64EEEEEENS_10bfloat16_tENS5_IJlSB_lEEESJ_SK_NS4_8TiledMMAINS4_8MMA_AtomIJNS4_4SM904GMMA27MMA_64x16x16_F32BF16BF16_SSILNSO_5MajorE0ELSQ_0ELNSO_7ScaleInE1ELSR_1EEEEEENS4_6LayoutINS5_IJNSA_ILi2EEESB_SB_EEENS5_IJSB_NSA_ILi0EEESX_EEEEENS5_IJNS4_10UnderscoreES10_S10_EEEEENS4_13SM90_TMA_LOADENS4_14ComposedLayoutINS4_7SwizzleILi3ELi4ELi3EEENS4_18smem_ptr_flag_bitsILi16EEENSU_INS5_IJNSA_ILi8EEESH_EEENS5_IJSH_SB_EEEEEEEvNS4_8identityES13_S1D_vS1E_EENS_8epilogue10collective6detail29Sm90TmaWarpSpecializedAdapterINS1H_15DefaultEpilogueISJ_SK_SK_NS1G_6thread17LinearCombinationISJ_Li1EffLNS1L_9ScaleType4KindE0ELNS_15FloatRoundStyleE2ESJ_EENS1_15EpilogueDefaultEEEEEvvEEEEvNT_6ParamsE,"aw",@nobits
	.sectionflags	@""
	.align	16
	.zero		1024


//--------------------- .nv.shared.reserved.0     --------------------------
	.section	.nv.shared.reserved.0,"aw",@nobits
	.weak		__nv_reservedSMEM_offset_0_alias
	.size		__nv_reservedSMEM_offset_0_alias, 0, 0
	.other		__nv_reservedSMEM_offset_0_alias,@"STO_CUDA_RESERVED_SHARED STV_DEFAULT"
__nv_reservedSMEM_offset_0_alias:
	.zero		0


//--------------------- .nv.global                --------------------------
	.section	.nv.global,"aw",@nobits
.nv.global:
	.type		_ZN39_INTERNAL_1d76d13f_4_k_cu_c25b7f0b_93764cute1_E,@object
	.size		_ZN39_INTERNAL_1d76d13f_4_k_cu_c25b7f0b_93764cute1_E,(_ZN39_INTERNAL_1d76d13f_4_k_cu_c25b7f0b_93764cuda3std3__45__cpo6cbeginE - _ZN39_INTERNAL_1d76d13f_4_k_cu_c25b7f0b_93764cute1_E)
_ZN39_INTERNAL_1d76d13f_4_k_cu_c25b7f0b_93764cute1_E:
	.zero		1
	.type		_ZN39_INTERNAL_1d76d13f_4_k_cu_c25b7f0b_93764cuda3std3__45__cpo6cbeginE,@object
	.size		_ZN39_INTERNAL_1d76d13f_4_k_cu_c25b7f0b_93764cuda3std3__45__cpo6cbeginE,(_ZN39_INTERNAL_1d76d13f_4_k_cu_c25b7f0b_93764cuda3std3__48in_placeE - _ZN39_INTERNAL_1d76d13f_4_k_cu_c25b7f0b_93764cuda3std3__45__cpo6cbeginE)
_ZN39_INTERNAL_1d76d13f_4_k_cu_c25b7f0b_93764cuda3std3__45__cpo6cbeginE:
	.zero		1
	.type		_ZN39_INTERNAL_1d76d13f_4_k_cu_c25b7f0b_93764cuda3std3__48in_placeE,@object
	.size		_ZN39_INTERNAL_1d76d13f_4_k_cu_c25b7f0b_93764cuda3std3__48in_placeE,(_ZN39_INTERNAL_1d76d13f_4_k_cu_c25b7f0b_93764cuda3std6ranges3__45__cpo9iter_moveE - _ZN39_INTERNAL_1d76d13f_4_k_cu_c25b7f0b_93764cuda3std3__48in_placeE)
_ZN39_INTERNAL_1d76d13f_4_k_cu_c25b7f0b_93764cuda3std3__48in_placeE:
	.zero		1
	.type		_ZN39_INTERNAL_1d76d13f_4_k_cu_c25b7f0b_93764cuda3std6ranges3__45__cpo9iter_moveE,@object
	.size		_ZN39_INTERNAL_1d76d13f_4_k_cu_c25b7f0b_93764cuda3std6ranges3__45__cpo9iter_moveE,(_ZN39_INTERNAL_1d76d13f_4_k_cu_c25b7f0b_93764cuda3std3__45__cpo5beginE - _ZN39_INTERNAL_1d76d13f_4_k_cu_c25b7f0b_93764cuda3std6ranges3__45__cpo9iter_moveE)
_ZN39_INTERNAL_1d76d13f_4_k_cu_c25b7f0b_93764cuda3std6ranges3__45__cpo9iter_moveE:
	.zero		1
	.type		_ZN39_INTERNAL_1d76d13f_4_k_cu_c25b7f0b_93764cuda3std3__45__cpo5beginE,@object
	.size		_ZN39_INTERNAL_1d76d13f_4_k_cu_c25b7f0b_93764cuda3std3__45__cpo5beginE,(_ZN39_INTERNAL_1d76d13f_4_k_cu_c25b7f0b_93764cuda3std3__441_GLOBAL__N__1d76d13f_4_k_cu_c25b7f0b_93766ignoreE - _ZN39_INTERNAL_1d76d13f_4_k_cu_c25b7f0b_93764cuda3std3__45__cpo5beginE)
_ZN39_INTERNAL_1d76d13f_4_k_cu_c25b7f0b_93764cuda3std3__45__cpo5beginE:
	.zero		1
	.type		_ZN39_INTERNAL_1d76d13f_4_k_cu_c25b7f0b_93764cuda3std3__441_GLOBAL__N__1d76d13f_4_k_cu_c25b7f0b_93766ignoreE,@object
	.size		_ZN39_INTERNAL_1d76d13f_4_k_cu_c25b7f0b_93764cuda3std3__441_GLOBAL__N__1d76d13f_4_k_cu_c25b7f0b_93766ignoreE,(_ZN39_INTERNAL_1d76d13f_4_k_cu_c25b7f0b_93764cute7productE - _ZN39_INTERNAL_1d76d13f_4_k_cu_c25b7f0b_93764cuda3std3__441_GLOBAL__N__1d76d13f_4_k_cu_c25b7f0b_93766ignoreE)
_ZN39_INTERNAL_1d76d13f_4_k_cu_c25b7f0b_93764cuda3std3__441_GLOBAL__N__1d76d13f_4_k_cu_c25b7f0b_93766ignoreE:
	.zero		1
	.type		_ZN39_INTERNAL_1d76d13f_4_k_cu_c25b7f0b_93764cute7productE,@object
	.size		_ZN39_INTERNAL_1d76d13f_4_k_cu_c25b7f0b_93764cute7productE,(_ZN39_INTERNAL_1d76d13f_4_k_cu_c25b7f0b_93764cuda3std3__45__cpo3endE - _ZN39_INTERNAL_1d76d13f_4_k_cu_c25b7f0b_93764cute7productE)
_ZN39_INTERNAL_1d76d13f_4_k_cu_c25b7f0b_93764cute7productE:
	.zero		1
	.type		_ZN39_INTERNAL_1d76d13f_4_k_cu_c25b7f0b_93764cuda3std3__45__cpo3endE,@object
	.size		_ZN39_INTERNAL_1d76d13f_4_k_cu_c25b7f0b_93764cuda3std3__45__cpo3endE,(_ZN39_INTERNAL_1d76d13f_4_k_cu_c25b7f0b_93764cuda3std3__419piecewise_constructE - _ZN39_INTERNAL_1d76d13f_4_k_cu_c25b7f0b_93764cuda3std3__45__cpo3endE)
_ZN39_INTERNAL_1d76d13f_4_k_cu_c25b7f0b_93764cuda3std3__45__cpo3endE:
	.zero		1
	.type		_ZN39_INTERNAL_1d76d13f_4_k_cu_c25b7f0b_93764cuda3std3__419piecewise_constructE,@object
	.size		_ZN39_INTERNAL_1d76d13f_4_k_cu_c25b7f0b_93764cuda3std3__419piecewise_constructE,(_ZN39_INTERNAL_1d76d13f_4_k_cu_c25b7f0b_93764cuda3std3__45__cpo4cendE - _ZN39_INTERNAL_1d76d13f_4_k_cu_c25b7f0b_93764cuda3std3__419piecewise_constructE)
_ZN39_INTERNAL_1d76d13f_4_k_cu_c25b7f0b_93764cuda3std3__419piecewise_constructE:
	.zero		1
	.type		_ZN39_INTERNAL_1d76d13f_4_k_cu_c25b7f0b_93764cuda3std3__45__cpo4cendE,@object
	.size		_ZN39_INTERNAL_1d76d13f_4_k_cu_c25b7f0b_93764cuda3std3__45__cpo4cendE,(_ZN39_INTERNAL_1d76d13f_4_k_cu_c25b7f0b_93764cuda3std6ranges3__45__cpo4swapE - _ZN39_INTERNAL_1d76d13f_4_k_cu_c25b7f0b_93764cuda3std3__45__cpo4cendE)
_ZN39_INTERNAL_1d76d13f_4_k_cu_c25b7f0b_93764cuda3std3__45__cpo4cendE:
	.zero		1
	.type		_ZN39_INTERNAL_1d76d13f_4_k_cu_c25b7f0b_93764cuda3std6ranges3__45__cpo4swapE,@object
	.size		_ZN39_INTERNAL_1d76d13f_4_k_cu_c25b7f0b_93764cuda3std6ranges3__45__cpo4swapE,(.L_8 - _ZN39_INTERNAL_1d76d13f_4_k_cu_c25b7f0b_93764cuda3std6ranges3__45__cpo4swapE)
_ZN39_INTERNAL_1d76d13f_4_k_cu_c25b7f0b_93764cuda3std6ranges3__45__cpo4swapE:
	.zero		1
.L_8:


//--------------------- .nv.constant0._ZN7cutlass13device_kernelINS_4gemm6kernel13GemmUniversalIN4cute5tupleIJiiiiEEENS1_10collective13CollectiveMmaINS1_34MainloopSm90TmaGmmaWarpSpecializedILi4ENS5_IJNS4_1CILi1EEESB_SB_EEENS1_35KernelTmaWarpSpecializedCooperativeEEENS5_IJNSA_ILi384EEENSA_ILi16EEENSA_ILi64EEEEEENS_10bfloat16_tENS5_IJlSB_lEEESJ_SK_NS4_8TiledMMAINS4_8MMA_AtomIJNS4_4SM904GMMA27MMA_64x16x16_F32BF16BF16_SSILNSO_5MajorE0ELSQ_0ELNSO_7ScaleInE1ELSR_1EEEEEENS4_6LayoutINS5_IJNSA_ILi2EEESB_SB_EEENS5_IJSB_NSA_ILi0EEESX_EEEEENS5_IJNS4_10UnderscoreES10_S10_EEEEENS4_13SM90_TMA_LOADENS4_14ComposedLayoutINS4_7SwizzleILi3ELi4ELi3EEENS4_18smem_ptr_flag_bitsILi16EEENSU_INS5_IJNSA_ILi8EEESH_EEENS5_IJSH_SB_EEEEEEEvNS4_8identityES13_S1D_vS1E_EENS_8epilogue10collective6detail29Sm90TmaWarpSpecializedAdapterINS1H_15DefaultEpilogueISJ_SK_SK_NS1G_6thread17LinearCombinationISJ_Li1EffLNS1L_9ScaleType4KindE0ELNS_15FloatRoundStyleE2ESJ_EENS1_15EpilogueDefaultEEEEEvvEEEEvNT_6ParamsE --------------------------
	.section	.nv.constant0._ZN7cutlass13device_kernelINS_4gemm6kernel13GemmUniversalIN4cute5tupleIJiiiiEEENS1_10collective13CollectiveMmaINS1_34MainloopSm90TmaGmmaWarpSpecializedILi4ENS5_IJNS4_1CILi1EEESB_SB_EEENS1_35KernelTmaWarpSpecializedCooperativeEEENS5_IJNSA_ILi384EEENSA_ILi16EEENSA_ILi64EEEEEENS_10bfloat16_tENS5_IJlSB_lEEESJ_SK_NS4_8TiledMMAINS4_8MMA_AtomIJNS4_4SM904GMMA27MMA_64x16x16_F32BF16BF16_SSILNSO_5MajorE0ELSQ_0ELNSO_7ScaleInE1ELSR_1EEEEEENS4_6LayoutINS5_IJNSA_ILi2EEESB_SB_EEENS5_IJSB_NSA_ILi0EEESX_EEEEENS5_IJNS4_10UnderscoreES10_S10_EEEEENS4_13SM90_TMA_LOADENS4_14ComposedLayoutINS4_7SwizzleILi3ELi4ELi3EEENS4_18smem_ptr_flag_bitsILi16EEENSU_INS5_IJNSA_ILi8EEESH_EEENS5_IJSH_SB_EEEEEEEvNS4_8identityES13_S1D_vS1E_EENS_8epilogue10collective6detail29Sm90TmaWarpSpecializedAdapterINS1H_15DefaultEpilogueISJ_SK_SK_NS1G_6thread17LinearCombinationISJ_Li1EffLNS1L_9ScaleType4KindE0ELNS_15FloatRoundStyleE2ESJ_EENS1_15EpilogueDefaultEEEEEvvEEEEvNT_6ParamsE,"a",@progbits
	.sectionflags	@""
	.align	4
.nv.constant0._ZN7cutlass13device_kernelINS_4gemm6kernel13GemmUniversalIN4cute5tupleIJiiiiEEENS1_10collective13CollectiveMmaINS1_34MainloopSm90TmaGmmaWarpSpecializedILi4ENS5_IJNS4_1CILi1EEESB_SB_EEENS1_35KernelTmaWarpSpecializedCooperativeEEENS5_IJNSA_ILi384EEENSA_ILi16EEENSA_ILi64EEEEEENS_10bfloat16_tENS5_IJlSB_lEEESJ_SK_NS4_8TiledMMAINS4_8MMA_AtomIJNS4_4SM904GMMA27MMA_64x16x16_F32BF16BF16_SSILNSO_5MajorE0ELSQ_0ELNSO_7ScaleInE1ELSR_1EEEEEENS4_6LayoutINS5_IJNSA_ILi2EEESB_SB_EEENS5_IJSB_NSA_ILi0EEESX_EEEEENS5_IJNS4_10UnderscoreES10_S10_EEEEENS4_13SM90_TMA_LOADENS4_14ComposedLayoutINS4_7SwizzleILi3ELi4ELi3EEENS4_18smem_ptr_flag_bitsILi16EEENSU_INS5_IJNSA_ILi8EEESH_EEENS5_IJSH_SB_EEEEEEEvNS4_8identityES13_S1D_vS1E_EENS_8epilogue10collective6detail29Sm90TmaWarpSpecializedAdapterINS1H_15DefaultEpilogueISJ_SK_SK_NS1G_6thread17LinearCombinationISJ_Li1EffLNS1L_9ScaleType4KindE0ELNS_15FloatRoundStyleE2ESJ_EENS1_15EpilogueDefaultEEEEEvvEEEEvNT_6ParamsE:
	.zero		1664


//--------------------- SYMBOLS --------------------------

	.type		.nv.reservedSmem.offset0,@object
	.size		.nv.reservedSmem.offset0,0x4
	.type		__assertfail,@function
